//
// Generated by NVIDIA NVVM Compiler
//
// Compiler Build ID: CL-36424714
// Cuda compilation tools, release 13.0, V13.0.88
// Based on NVVM 20.0.0
//

.version 9.0
.target sm_100
.address_size 64

	// .globl	_Z12divideRowGPUPfiiif

.visible .entry _Z12divideRowGPUPfiiif(
	.param .u64 .ptr .align 1 _Z12divideRowGPUPfiiif_param_0,
	.param .u32 _Z12divideRowGPUPfiiif_param_1,
	.param .u32 _Z12divideRowGPUPfiiif_param_2,
	.param .u32 _Z12divideRowGPUPfiiif_param_3,
	.param .f32 _Z12divideRowGPUPfiiif_param_4
)
{
	.reg .pred 	%p<8>;
	.reg .b32 	%r<37>;
	.reg .b32 	%f<12>;
	.reg .b64 	%rd<8>;

	ld.param.u64 	%rd3, [_Z12divideRowGPUPfiiif_param_0];
	ld.param.u32 	%r19, [_Z12divideRowGPUPfiiif_param_1];
	ld.param.u32 	%r20, [_Z12divideRowGPUPfiiif_param_2];
	ld.param.u32 	%r21, [_Z12divideRowGPUPfiiif_param_3];
	ld.param.f32 	%f1, [_Z12divideRowGPUPfiiif_param_4];
	cvta.to.global.u64 	%rd1, %rd3;
	mov.u32 	%r22, %ctaid.x;
	mov.u32 	%r23, %ntid.x;
	mov.u32 	%r24, %tid.x;
	mad.lo.s32 	%r25, %r22, %r23, %r24;
	mul.lo.s32 	%r1, %r21, %r25;
	setp.ge.s32 	%p1, %r1, %r20;
	setp.lt.s32 	%p2, %r21, 1;
	or.pred  	%p3, %p1, %p2;
	@%p3 bra 	$L__BB0_7;
	mul.lo.s32 	%r2, %r20, %r19;
	not.b32 	%r27, %r1;
	add.s32 	%r28, %r20, %r27;
	add.s32 	%r29, %r21, -1;
	min.u32 	%r30, %r28, %r29;
	add.s32 	%r3, %r30, 1;
	and.b32  	%r4, %r3, 3;
	setp.lt.u32 	%p4, %r30, 3;
	mov.b32 	%r34, 0;
	@%p4 bra 	$L__BB0_4;
	and.b32  	%r34, %r3, -4;
	neg.s32 	%r33, %r34;
	add.s64 	%rd2, %rd1, 8;
	add.s32 	%r32, %r1, %r2;
$L__BB0_3:
	mul.wide.s32 	%rd4, %r32, 4;
	add.s64 	%rd5, %rd2, %rd4;
	ld.global.f32 	%f2, [%rd5+-8];
	div.rn.f32 	%f3, %f2, %f1;
	st.global.f32 	[%rd5+-8], %f3;
	ld.global.f32 	%f4, [%rd5+-4];
	div.rn.f32 	%f5, %f4, %f1;
	st.global.f32 	[%rd5+-4], %f5;
	ld.global.f32 	%f6, [%rd5];
	div.rn.f32 	%f7, %f6, %f1;
	st.global.f32 	[%rd5], %f7;
	ld.global.f32 	%f8, [%rd5+4];
	div.rn.f32 	%f9, %f8, %f1;
	st.global.f32 	[%rd5+4], %f9;
	add.s32 	%r33, %r33, 4;
	add.s32 	%r32, %r32, 4;
	setp.ne.s32 	%p5, %r33, 0;
	@%p5 bra 	$L__BB0_3;
$L__BB0_4:
	setp.eq.s32 	%p6, %r4, 0;
	@%p6 bra 	$L__BB0_7;
	add.s32 	%r31, %r34, %r2;
	add.s32 	%r36, %r31, %r1;
	neg.s32 	%r35, %r4;
$L__BB0_6:
	.pragma "nounroll";
	mul.wide.s32 	%rd6, %r36, 4;
	add.s64 	%rd7, %rd1, %rd6;
	ld.global.f32 	%f10, [%rd7];
	div.rn.f32 	%f11, %f10, %f1;
	st.global.f32 	[%rd7], %f11;
	add.s32 	%r36, %r36, 1;
	add.s32 	%r35, %r35, 1;
	setp.ne.s32 	%p7, %r35, 0;
	@%p7 bra 	$L__BB0_6;
$L__BB0_7:
	ret;

}
	// .globl	_Z10doGaussGPUPfiiiiPKf
.visible .entry _Z10doGaussGPUPfiiiiPKf(
	.param .u64 .ptr .align 1 _Z10doGaussGPUPfiiiiPKf_param_0,
	.param .u32 _Z10doGaussGPUPfiiiiPKf_param_1,
	.param .u32 _Z10doGaussGPUPfiiiiPKf_param_2,
	.param .u32 _Z10doGaussGPUPfiiiiPKf_param_3,
	.param .u32 _Z10doGaussGPUPfiiiiPKf_param_4,
	.param .u64 .ptr .align 1 _Z10doGaussGPUPfiiiiPKf_param_5
)
{
	.reg .pred 	%p<9>;
	.reg .b32 	%r<55>;
	.reg .b32 	%f<26>;
	.reg .b64 	%rd<16>;

	ld.param.u64 	%rd5, [_Z10doGaussGPUPfiiiiPKf_param_0];
	ld.param.u32 	%r28, [_Z10doGaussGPUPfiiiiPKf_param_1];
	ld.param.u32 	%r29, [_Z10doGaussGPUPfiiiiPKf_param_2];
	ld.param.u32 	%r31, [_Z10doGaussGPUPfiiiiPKf_param_3];
	ld.param.u32 	%r30, [_Z10doGaussGPUPfiiiiPKf_param_4];
	ld.param.u64 	%rd4, [_Z10doGaussGPUPfiiiiPKf_param_5];
	cvta.to.global.u64 	%rd1, %rd5;
	mov.u32 	%r32, %ctaid.y;
	mov.u32 	%r33, %ntid.y;
	mov.u32 	%r34, %tid.y;
	mad.lo.s32 	%r1, %r32, %r33, %r34;
	add.s32 	%r35, %r1, %r29;
	add.s32 	%r2, %r35, 1;
	setp.ge.s32 	%p1, %r2, %r31;
	@%p1 bra 	$L__BB1_8;
	mov.u32 	%r36, %ctaid.x;
	mov.u32 	%r37, %ntid.x;
	mov.u32 	%r38, %tid.x;
	mad.lo.s32 	%r39, %r36, %r37, %r38;
	mul.lo.s32 	%r3, %r30, %r39;
	setp.ge.s32 	%p2, %r3, %r28;
	setp.lt.s32 	%p3, %r30, 1;
	or.pred  	%p4, %p3, %p2;
	@%p4 bra 	$L__BB1_8;
	mul.lo.s32 	%r4, %r29, %r28;
	cvta.to.global.u64 	%rd6, %rd4;
	mul.wide.s32 	%rd7, %r35, 4;
	add.s64 	%rd2, %rd6, %rd7;
	mul.lo.s32 	%r5, %r2, %r28;
	not.b32 	%r42, %r3;
	add.s32 	%r43, %r28, %r42;
	add.s32 	%r44, %r30, -1;
	min.u32 	%r45, %r43, %r44;
	add.s32 	%r6, %r45, 1;
	and.b32  	%r7, %r6, 3;
	setp.lt.u32 	%p5, %r45, 3;
	mov.b32 	%r51, 0;
	@%p5 bra 	$L__BB1_5;
	and.b32  	%r51, %r6, -4;
	neg.s32 	%r50, %r51;
	add.s64 	%rd3, %rd1, 8;
	add.s32 	%r48, %r5, %r3;
	add.s32 	%r49, %r3, %r4;
$L__BB1_4:
	mul.wide.s32 	%rd8, %r49, 4;
	add.s64 	%rd9, %rd3, %rd8;
	mul.wide.s32 	%rd10, %r48, 4;
	add.s64 	%rd11, %rd3, %rd10;
	ld.global.f32 	%f1, [%rd9+-8];
	ld.global.f32 	%f2, [%rd2];
	mul.f32 	%f3, %f1, %f2;
	ld.global.f32 	%f4, [%rd11+-8];
	sub.f32 	%f5, %f4, %f3;
	st.global.f32 	[%rd11+-8], %f5;
	ld.global.f32 	%f6, [%rd9+-4];
	ld.global.f32 	%f7, [%rd2];
	mul.f32 	%f8, %f6, %f7;
	ld.global.f32 	%f9, [%rd11+-4];
	sub.f32 	%f10, %f9, %f8;
	st.global.f32 	[%rd11+-4], %f10;
	ld.global.f32 	%f11, [%rd9];
	ld.global.f32 	%f12, [%rd2];
	mul.f32 	%f13, %f11, %f12;
	ld.global.f32 	%f14, [%rd11];
	sub.f32 	%f15, %f14, %f13;
	st.global.f32 	[%rd11], %f15;
	ld.global.f32 	%f16, [%rd9+4];
	ld.global.f32 	%f17, [%rd2];
	mul.f32 	%f18, %f16, %f17;
	ld.global.f32 	%f19, [%rd11+4];
	sub.f32 	%f20, %f19, %f18;
	st.global.f32 	[%rd11+4], %f20;
	add.s32 	%r50, %r50, 4;
	add.s32 	%r49, %r49, 4;
	add.s32 	%r48, %r48, 4;
	setp.ne.s32 	%p6, %r50, 0;
	@%p6 bra 	$L__BB1_4;
$L__BB1_5:
	setp.eq.s32 	%p7, %r7, 0;
	@%p7 bra 	$L__BB1_8;
	add.s32 	%r46, %r51, %r5;
	add.s32 	%r54, %r46, %r3;
	add.s32 	%r47, %r51, %r4;
	add.s32 	%r53, %r47, %r3;
	neg.s32 	%r52, %r7;
$L__BB1_7:
	.pragma "nounroll";
	mul.wide.s32 	%rd12, %r54, 4;
	add.s64 	%rd13, %rd1, %rd12;
	mul.wide.s32 	%rd14, %r53, 4;
	add.s64 	%rd15, %rd1, %rd14;
	ld.global.f32 	%f21, [%rd15];
	ld.global.f32 	%f22, [%rd2];
	mul.f32 	%f23, %f21, %f22;
	ld.global.f32 	%f24, [%rd13];
	sub.f32 	%f25, %f24, %f23;
	st.global.f32 	[%rd13], %f25;
	add.s32 	%r54, %r54, 1;
	add.s32 	%r53, %r53, 1;
	add.s32 	%r52, %r52, 1;
	setp.ne.s32 	%p8, %r52, 0;
	@%p8 bra 	$L__BB1_7;
$L__BB1_8:
	ret;

}
	// .globl	_Z16copyMatrixColumnPfPKfiiii
.visible .entry _Z16copyMatrixColumnPfPKfiiii(
	.param .u64 .ptr .align 1 _Z16copyMatrixColumnPfPKfiiii_param_0,
	.param .u64 .ptr .align 1 _Z16copyMatrixColumnPfPKfiiii_param_1,
	.param .u32 _Z16copyMatrixColumnPfPKfiiii_param_2,
	.param .u32 _Z16copyMatrixColumnPfPKfiiii_param_3,
	.param .u32 _Z16copyMatrixColumnPfPKfiiii_param_4,
	.param .u32 _Z16copyMatrixColumnPfPKfiiii_param_5
)
{
	.reg .pred 	%p<8>;
	.reg .b32 	%r<49>;
	.reg .b32 	%f<6>;
	.reg .b64 	%rd<18>;

	ld.param.u64 	%rd4, [_Z16copyMatrixColumnPfPKfiiii_param_0];
	ld.param.u64 	%rd5, [_Z16copyMatrixColumnPfPKfiiii_param_1];
	ld.param.u32 	%r25, [_Z16copyMatrixColumnPfPKfiiii_param_2];
	ld.param.u32 	%r26, [_Z16copyMatrixColumnPfPKfiiii_param_3];
	ld.param.u32 	%r27, [_Z16copyMatrixColumnPfPKfiiii_param_4];
	ld.param.u32 	%r28, [_Z16copyMatrixColumnPfPKfiiii_param_5];
	cvta.to.global.u64 	%rd1, %rd4;
	cvta.to.global.u64 	%rd2, %rd5;
	mov.u32 	%r29, %ctaid.y;
	mov.u32 	%r30, %ntid.y;
	mov.u32 	%r31, %tid.y;
	mad.lo.s32 	%r32, %r29, %r30, %r31;
	mul.lo.s32 	%r1, %r28, %r32;
	add.s32 	%r42, %r1, %r27;
	add.s32 	%r33, %r25, -1;
	setp.ge.s32 	%p1, %r42, %r33;
	setp.lt.s32 	%p2, %r28, 1;
	or.pred  	%p3, %p2, %p1;
	@%p3 bra 	$L__BB2_7;
	sub.s32 	%r35, %r25, %r42;
	add.s32 	%r36, %r35, -2;
	add.s32 	%r37, %r28, -1;
	min.u32 	%r38, %r36, %r37;
	add.s32 	%r3, %r38, 1;
	and.b32  	%r4, %r3, 3;
	setp.lt.u32 	%p4, %r38, 3;
	mov.b32 	%r45, 0;
	@%p4 bra 	$L__BB2_4;
	and.b32  	%r45, %r3, -4;
	neg.s32 	%r44, %r45;
	mad.lo.s32 	%r39, %r26, %r42, %r26;
	add.s32 	%r43, %r27, %r39;
	shl.b32 	%r8, %r26, 2;
	add.s64 	%rd3, %rd1, 8;
	mul.wide.s32 	%rd10, %r26, 4;
$L__BB2_3:
	mul.wide.s32 	%rd6, %r42, 4;
	add.s64 	%rd7, %rd3, %rd6;
	mul.wide.s32 	%rd8, %r43, 4;
	add.s64 	%rd9, %rd2, %rd8;
	ld.global.f32 	%f1, [%rd9];
	st.global.f32 	[%rd7+-8], %f1;
	add.s64 	%rd11, %rd9, %rd10;
	ld.global.f32 	%f2, [%rd11];
	st.global.f32 	[%rd7+-4], %f2;
	add.s64 	%rd12, %rd11, %rd10;
	ld.global.f32 	%f3, [%rd12];
	st.global.f32 	[%rd7], %f3;
	add.s64 	%rd13, %rd12, %rd10;
	ld.global.f32 	%f4, [%rd13];
	st.global.f32 	[%rd7+4], %f4;
	add.s32 	%r44, %r44, 4;
	add.s32 	%r43, %r43, %r8;
	add.s32 	%r42, %r42, 4;
	setp.ne.s32 	%p5, %r44, 0;
	@%p5 bra 	$L__BB2_3;
$L__BB2_4:
	setp.eq.s32 	%p6, %r4, 0;
	@%p6 bra 	$L__BB2_7;
	add.s32 	%r40, %r45, %r27;
	add.s32 	%r47, %r40, %r1;
	mad.lo.s32 	%r41, %r26, %r47, %r26;
	add.s32 	%r48, %r27, %r41;
	neg.s32 	%r46, %r4;
$L__BB2_6:
	.pragma "nounroll";
	mul.wide.s32 	%rd14, %r47, 4;
	add.s64 	%rd15, %rd1, %rd14;
	mul.wide.s32 	%rd16, %r48, 4;
	add.s64 	%rd17, %rd2, %rd16;
	ld.global.f32 	%f5, [%rd17];
	st.global.f32 	[%rd15], %f5;
	add.s32 	%r48, %r48, %r26;
	add.s32 	%r47, %r47, 1;
	add.s32 	%r46, %r46, 1;
	setp.ne.s32 	%p7, %r46, 0;
	@%p7 bra 	$L__BB2_6;
$L__BB2_7:
	ret;

}


// ===== COMPILED SASS (sm_100) =====

	.target	sm_100

	.elftype	@"ET_EXEC"


//--------------------- .note.nv.tkinfo           --------------------------
	.section	.note.nv.tkinfo,"",@"SHT_NOTE"
	.sectionflags	@"SHF_NOTE_NV_TKINFO"
	.tkinfo
        /*0018*/ 	.word	0x00000002
        /*0030*/ 	.string	""
        /*0030*/ 	.string	"ptxas"
        /*0030*/ 	.string	"Cuda compilation tools, release 13.0, V13.0.88"
        /*0030*/ 	.string	"Build cuda_13.0.r13.0/compiler.36424714_0"
        /*0030*/ 	.string	"-arch sm_100 -m 64 "



//--------------------- .note.nv.cuinfo           --------------------------
	.section	.note.nv.cuinfo,"",@"SHT_NOTE"
	.sectionflags	@"SHF_NOTE_NV_CUINFO"
        /*0018*/ 	.short	0x0002
        /*001a*/ 	.short	0x0064
        /*001c*/ 	.short	0x0082
	.zero		2


//--------------------- .nv.info                  --------------------------
	.section	.nv.info,"",@"SHT_CUDA_INFO"
	.align	4


	//----- nvinfo : EIATTR_REGCOUNT
	.align		4
        /*0000*/ 	.byte	0x04, 0x2f
        /*0002*/ 	.short	(.L_1 - .L_0)
	.align		4
.L_0:
        /*0004*/ 	.word	index@(_Z12divideRowGPUPfiiif)
        /*0008*/ 	.word	0x00000018


	//----- nvinfo : EIATTR_FRAME_SIZE
	.align		4
.L_1:
        /*000c*/ 	.byte	0x04, 0x11
        /*000e*/ 	.short	(.L_3 - .L_2)
	.align		4
.L_2:
        /*0010*/ 	.word	index@($__internal_0_$__cuda_sm3x_div_rn_noftz_f32_slowpath)
        /*0014*/ 	.word	0x00000000


	//----- nvinfo : EIATTR_FRAME_SIZE
	.align		4
.L_3:
        /*0018*/ 	.byte	0x04, 0x11
        /*001a*/ 	.short	(.L_5 - .L_4)
	.align		4
.L_4:
        /*001c*/ 	.word	index@(_Z12divideRowGPUPfiiif)
        /*0020*/ 	.word	0x00000000


	//----- nvinfo : EIATTR_REGCOUNT
	.align		4
.L_5:
        /*0024*/ 	.byte	0x04, 0x2f
        /*0026*/ 	.short	(.L_7 - .L_6)
	.align		4
.L_6:
        /*0028*/ 	.word	index@(_Z10doGaussGPUPfiiiiPKf)
        /*002c*/ 	.word	0x0000001a


	//----- nvinfo : EIATTR_FRAME_SIZE
	.align		4
.L_7:
        /*0030*/ 	.byte	0x04, 0x11
        /*0032*/ 	.short	(.L_9 - .L_8)
	.align		4
.L_8:
        /*0034*/ 	.word	index@(_Z10doGaussGPUPfiiiiPKf)
        /*0038*/ 	.word	0x00000000


	//----- nvinfo : EIATTR_REGCOUNT
	.align		4
.L_9:
        /*003c*/ 	.byte	0x04, 0x2f
        /*003e*/ 	.short	(.L_11 - .L_10)
	.align		4
.L_10:
        /*0040*/ 	.word	index@(_Z16copyMatrixColumnPfPKfiiii)
        /*0044*/ 	.word	0x00000020


	//----- nvinfo : EIATTR_FRAME_SIZE
	.align		4
.L_11:
        /*0048*/ 	.byte	0x04, 0x11
        /*004a*/ 	.short	(.L_13 - .L_12)
	.align		4
.L_12:
        /*004c*/ 	.word	index@(_Z16copyMatrixColumnPfPKfiiii)
        /*0050*/ 	.word	0x00000000


	//----- nvinfo : EIATTR_MIN_STACK_SIZE
	.align		4
.L_13:
        /*0054*/ 	.byte	0x04, 0x12
        /*0056*/ 	.short	(.L_15 - .L_14)
	.align		4
.L_14:
        /*0058*/ 	.word	index@(_Z16copyMatrixColumnPfPKfiiii)
        /*005c*/ 	.word	0x00000000


	//----- nvinfo : EIATTR_MIN_STACK_SIZE
	.align		4
.L_15:
        /*0060*/ 	.byte	0x04, 0x12
        /*0062*/ 	.short	(.L_17 - .L_16)
	.align		4
.L_16:
        /*0064*/ 	.word	index@(_Z10doGaussGPUPfiiiiPKf)
        /*0068*/ 	.word	0x00000000


	//----- nvinfo : EIATTR_MIN_STACK_SIZE
	.align		4
.L_17:
        /*006c*/ 	.byte	0x04, 0x12
        /*006e*/ 	.short	(.L_19 - .L_18)
	.align		4
.L_18:
        /*0070*/ 	.word	index@(_Z12divideRowGPUPfiiif)
        /*0074*/ 	.word	0x00000000
.L_19:


//--------------------- .nv.compat                --------------------------
	.section	.nv.compat,"",@"SHT_CUDA_COMPAT_INFO"
	.align	4
        /*0000*/ 	.byte	0x02, 0x09, 0x00, 0x00, 0x02, 0x02, 0x01, 0x00, 0x02, 0x05, 0x05, 0x00, 0x03, 0x07, 0x01, 0x01
        /*0010*/ 	.byte	0x02, 0x03, 0x00, 0x00, 0x02, 0x06, 0x01, 0x00, 0x04, 0x0b, 0x08, 0x00, 0x01, 0x00, 0x00, 0x00
        /*0020*/ 	.byte	0x00, 0x00, 0x00, 0x00


//--------------------- .nv.info._Z16copyMatrixColumnPfPKfiiii --------------------------
	.section	.nv.info._Z16copyMatrixColumnPfPKfiiii,"",@"SHT_CUDA_INFO"
	.sectionflags	@""
	.align	4


	//----- nvinfo : EIATTR_CUDA_API_VERSION
	.align		4
        /*0000*/ 	.byte	0x04, 0x37
        /*0002*/ 	.short	(.L_21 - .L_20)
.L_20:
        /*0004*/ 	.word	0x00000082


	//----- nvinfo : EIATTR_KPARAM_INFO
	.align		4
.L_21:
        /*0008*/ 	.byte	0x04, 0x17
        /*000a*/ 	.short	(.L_23 - .L_22)
.L_22:
        /*000c*/ 	.word	0x00000000
        /*0010*/ 	.short	0x0005
        /*0012*/ 	.short	0x001c
        /*0014*/ 	.byte	0x00, 0xf0, 0x11, 0x00


	//----- nvinfo : EIATTR_KPARAM_INFO
	.align		4
.L_23:
        /*0018*/ 	.byte	0x04, 0x17
        /*001a*/ 	.short	(.L_25 - .L_24)
.L_24:
        /*001c*/ 	.word	0x00000000
        /*0020*/ 	.short	0x0004
        /*0022*/ 	.short	0x0018
        /*0024*/ 	.byte	0x00, 0xf0, 0x11, 0x00


	//----- nvinfo : EIATTR_KPARAM_INFO
	.align		4
.L_25:
        /*0028*/ 	.byte	0x04, 0x17
        /*002a*/ 	.short	(.L_27 - .L_26)
.L_26:
        /*002c*/ 	.word	0x00000000
        /*0030*/ 	.short	0x0003
        /*0032*/ 	.short	0x0014
        /*0034*/ 	.byte	0x00, 0xf0, 0x11, 0x00


	//----- nvinfo : EIATTR_KPARAM_INFO
	.align		4
.L_27:
        /*0038*/ 	.byte	0x04, 0x17
        /*003a*/ 	.short	(.L_29 - .L_28)
.L_28:
        /*003c*/ 	.word	0x00000000
        /*0040*/ 	.short	0x0002
        /*0042*/ 	.short	0x0010
        /*0044*/ 	.byte	0x00, 0xf0, 0x11, 0x00


	//----- nvinfo : EIATTR_KPARAM_INFO
	.align		4
.L_29:
        /*0048*/ 	.byte	0x04, 0x17
        /*004a*/ 	.short	(.L_31 - .L_30)
.L_30:
        /*004c*/ 	.word	0x00000000
        /*0050*/ 	.short	0x0001
        /*0052*/ 	.short	0x0008
        /*0054*/ 	.byte	0x00, 0xf5, 0x21, 0x00


	//----- nvinfo : EIATTR_KPARAM_INFO
	.align		4
.L_31:
        /*0058*/ 	.byte	0x04, 0x17
        /*005a*/ 	.short	(.L_33 - .L_32)
.L_32:
        /*005c*/ 	.word	0x00000000
        /*0060*/ 	.short	0x0000
        /*0062*/ 	.short	0x0000
        /*0064*/ 	.byte	0x00, 0xf5, 0x21, 0x00


	//----- nvinfo : EIATTR_SPARSE_MMA_MASK
	.align		4
.L_33:
        /*0068*/ 	.byte	0x03, 0x50
        /*006a*/ 	.short	0x0000


	//----- nvinfo : EIATTR_MAXREG_COUNT
	.align		4
        /*006c*/ 	.byte	0x03, 0x1b
        /*006e*/ 	.short	0x00ff


	//----- nvinfo : EIATTR_MERCURY_ISA_VERSION
	.align		4
        /*0070*/ 	.byte	0x03, 0x5f
        /*0072*/ 	.short	0x0101


	//----- nvinfo : EIATTR_VRC_CTA_INIT_COUNT
	.align		4
        /*0074*/ 	.byte	0x02, 0x4a
	.zero		1
	.zero		1


	//----- nvinfo : EIATTR_EXIT_INSTR_OFFSETS
	.align		4
        /*0078*/ 	.byte	0x04, 0x1c
        /*007a*/ 	.short	(.L_35 - .L_34)


	//   ....[0]....
.L_34:
        /*007c*/ 	.word	0x000000b0


	//   ....[1]....
        /*0080*/ 	.word	0x00000330


	//   ....[2]....
        /*0084*/ 	.word	0x00000450


	//----- nvinfo : EIATTR_CRS_STACK_SIZE
	.align		4
.L_35:
        /*0088*/ 	.byte	0x04, 0x1e
        /*008a*/ 	.short	(.L_37 - .L_36)
.L_36:
        /*008c*/ 	.word	0x00000000


	//----- nvinfo : EIATTR_CBANK_PARAM_SIZE
	.align		4
.L_37:
        /*0090*/ 	.byte	0x03, 0x19
        /*0092*/ 	.short	0x0020


	//----- nvinfo : EIATTR_PARAM_CBANK
	.align		4
        /*0094*/ 	.byte	0x04, 0x0a
        /*0096*/ 	.short	(.L_39 - .L_38)
	.align		4
.L_38:
        /*0098*/ 	.word	index@(.nv.constant0._Z16copyMatrixColumnPfPKfiiii)
        /*009c*/ 	.short	0x0380
        /*009e*/ 	.short	0x0020


	//----- nvinfo : EIATTR_SW_WAR
	.align		4
.L_39:
        /*00a0*/ 	.byte	0x04, 0x36
        /*00a2*/ 	.short	(.L_41 - .L_40)
.L_40:
        /*00a4*/ 	.word	0x00000008
.L_41:


//--------------------- .nv.info._Z10doGaussGPUPfiiiiPKf --------------------------
	.section	.nv.info._Z10doGaussGPUPfiiiiPKf,"",@"SHT_CUDA_INFO"
	.sectionflags	@""
	.align	4


	//----- nvinfo : EIATTR_CUDA_API_VERSION
	.align		4
        /*0000*/ 	.byte	0x04, 0x37
        /*0002*/ 	.short	(.L_43 - .L_42)
.L_42:
        /*0004*/ 	.word	0x00000082


	//----- nvinfo : EIATTR_KPARAM_INFO
	.align		4
.L_43:
        /*0008*/ 	.byte	0x04, 0x17
        /*000a*/ 	.short	(.L_45 - .L_44)
.L_44:
        /*000c*/ 	.word	0x00000000
        /*0010*/ 	.short	0x0005
        /*0012*/ 	.short	0x0018
        /*0014*/ 	.byte	0x00, 0xf5, 0x21, 0x00


	//----- nvinfo : EIATTR_KPARAM_INFO
	.align		4
.L_45:
        /*0018*/ 	.byte	0x04, 0x17
        /*001a*/ 	.short	(.L_47 - .L_46)
.L_46:
        /*001c*/ 	.word	0x00000000
        /*0020*/ 	.short	0x0004
        /*0022*/ 	.short	0x0014
        /*0024*/ 	.byte	0x00, 0xf0, 0x11, 0x00


	//----- nvinfo : EIATTR_KPARAM_INFO
	.align		4
.L_47:
        /*0028*/ 	.byte	0x04, 0x17
        /*002a*/ 	.short	(.L_49 - .L_48)
.L_48:
        /*002c*/ 	.word	0x00000000
        /*0030*/ 	.short	0x0003
        /*0032*/ 	.short	0x0010
        /*0034*/ 	.byte	0x00, 0xf0, 0x11, 0x00


	//----- nvinfo : EIATTR_KPARAM_INFO
	.align		4
.L_49:
        /*0038*/ 	.byte	0x04, 0x17
        /*003a*/ 	.short	(.L_51 - .L_50)
.L_50:
        /*003c*/ 	.word	0x00000000
        /*0040*/ 	.short	0x0002
        /*0042*/ 	.short	0x000c
        /*0044*/ 	.byte	0x00, 0xf0, 0x11, 0x00


	//----- nvinfo : EIATTR_KPARAM_INFO
	.align		4
.L_51:
        /*0048*/ 	.byte	0x04, 0x17
        /*004a*/ 	.short	(.L_53 - .L_52)
.L_52:
        /*004c*/ 	.word	0x00000000
        /*0050*/ 	.short	0x0001
        /*0052*/ 	.short	0x0008
        /*0054*/ 	.byte	0x00, 0xf0, 0x11, 0x00


	//----- nvinfo : EIATTR_KPARAM_INFO
	.align		4
.L_53:
        /*0058*/ 	.byte	0x04, 0x17
        /*005a*/ 	.short	(.L_55 - .L_54)
.L_54:
        /*005c*/ 	.word	0x00000000
        /*0060*/ 	.short	0x0000
        /*0062*/ 	.short	0x0000
        /*0064*/ 	.byte	0x00, 0xf5, 0x21, 0x00


	//----- nvinfo : EIATTR_SPARSE_MMA_MASK
	.align		4
.L_55:
        /*0068*/ 	.byte	0x03, 0x50
        /*006a*/ 	.short	0x0000


	//----- nvinfo : EIATTR_MAXREG_COUNT
	.align		4
        /*006c*/ 	.byte	0x03, 0x1b
        /*006e*/ 	.short	0x00ff


	//----- nvinfo : EIATTR_MERCURY_ISA_VERSION
	.align		4
        /*0070*/ 	.byte	0x03, 0x5f
        /*0072*/ 	.short	0x0101


	//----- nvinfo : EIATTR_VRC_CTA_INIT_COUNT
	.align		4
        /*0074*/ 	.byte	0x02, 0x4a
	.zero		1
	.zero		1


	//----- nvinfo : EIATTR_EXIT_INSTR_OFFSETS
	.align		4
        /*0078*/ 	.byte	0x04, 0x1c
        /*007a*/ 	.short	(.L_57 - .L_56)


	//   ....[0]....
.L_56:
        /*007c*/ 	.word	0x000000a0


	//   ....[1]....
        /*0080*/ 	.word	0x00000140


	//   ....[2]....
        /*0084*/ 	.word	0x00000470


	//   ....[3]....
        /*0088*/ 	.word	0x000005a0


	//----- nvinfo : EIATTR_CRS_STACK_SIZE
	.align		4
.L_57:
        /*008c*/ 	.byte	0x04, 0x1e
        /*008e*/ 	.short	(.L_59 - .L_58)
.L_58:
        /*0090*/ 	.word	0x00000000


	//----- nvinfo : EIATTR_CBANK_PARAM_SIZE
	.align		4
.L_59:
        /*0094*/ 	.byte	0x03, 0x19
        /*0096*/ 	.short	0x0020


	//----- nvinfo : EIATTR_PARAM_CBANK
	.align		4
        /*0098*/ 	.byte	0x04, 0x0a
        /*009a*/ 	.short	(.L_61 - .L_60)
	.align		4
.L_60:
        /*009c*/ 	.word	index@(.nv.constant0._Z10doGaussGPUPfiiiiPKf)
        /*00a0*/ 	.short	0x0380
        /*00a2*/ 	.short	0x0020


	//----- nvinfo : EIATTR_SW_WAR
	.align		4
.L_61:
        /*00a4*/ 	.byte	0x04, 0x36
        /*00a6*/ 	.short	(.L_63 - .L_62)
.L_62:
        /*00a8*/ 	.word	0x00000008
.L_63:


//--------------------- .nv.info._Z12divideRowGPUPfiiif --------------------------
	.section	.nv.info._Z12divideRowGPUPfiiif,"",@"SHT_CUDA_INFO"
	.sectionflags	@""
	.align	4


	//----- nvinfo : EIATTR_CUDA_API_VERSION
	.align		4
        /*0000*/ 	.byte	0x04, 0x37
        /*0002*/ 	.short	(.L_65 - .L_64)
.L_64:
        /*0004*/ 	.word	0x00000082


	//----- nvinfo : EIATTR_KPARAM_INFO
	.align		4
.L_65:
        /*0008*/ 	.byte	0x04, 0x17
        /*000a*/ 	.short	(.L_67 - .L_66)
.L_66:
        /*000c*/ 	.word	0x00000000
        /*0010*/ 	.short	0x0004
        /*0012*/ 	.short	0x0014
        /*0014*/ 	.byte	0x00, 0xf0, 0x11, 0x00


	//----- nvinfo : EIATTR_KPARAM_INFO
	.align		4
.L_67:
        /*0018*/ 	.byte	0x04, 0x17
        /*001a*/ 	.short	(.L_69 - .L_68)
.L_68:
        /*001c*/ 	.word	0x00000000
        /*0020*/ 	.short	0x0003
        /*0022*/ 	.short	0x0010
        /*0024*/ 	.byte	0x00, 0xf0, 0x11, 0x00


	//----- nvinfo : EIATTR_KPARAM_INFO
	.align		4
.L_69:
        /*0028*/ 	.byte	0x04, 0x17
        /*002a*/ 	.short	(.L_71 - .L_70)
.L_70:
        /*002c*/ 	.word	0x00000000
        /*0030*/ 	.short	0x0002
        /*0032*/ 	.short	0x000c
        /*0034*/ 	.byte	0x00, 0xf0, 0x11, 0x00


	//----- nvinfo : EIATTR_KPARAM_INFO
	.align		4
.L_71:
        /*0038*/ 	.byte	0x04, 0x17
        /*003a*/ 	.short	(.L_73 - .L_72)
.L_72:
        /*003c*/ 	.word	0x00000000
        /*0040*/ 	.short	0x0001
        /*0042*/ 	.short	0x0008
        /*0044*/ 	.byte	0x00, 0xf0, 0x11, 0x00


	//----- nvinfo : EIATTR_KPARAM_INFO
	.align		4
.L_73:
        /*0048*/ 	.byte	0x04, 0x17
        /*004a*/ 	.short	(.L_75 - .L_74)
.L_74:
        /*004c*/ 	.word	0x00000000
        /*0050*/ 	.short	0x0000
        /*0052*/ 	.short	0x0000
        /*0054*/ 	.byte	0x00, 0xf5, 0x21, 0x00


	//----- nvinfo : EIATTR_SPARSE_MMA_MASK
	.align		4
.L_75:
        /*0058*/ 	.byte	0x03, 0x50
        /*005a*/ 	.short	0x0000


	//----- nvinfo : EIATTR_MAXREG_COUNT
	.align		4
        /*005c*/ 	.byte	0x03, 0x1b
        /*005e*/ 	.short	0x00ff


	//----- nvinfo : EIATTR_MERCURY_ISA_VERSION
	.align		4
        /*0060*/ 	.byte	0x03, 0x5f
        /*0062*/ 	.short	0x0101


	//----- nvinfo : EIATTR_VRC_CTA_INIT_COUNT
	.align		4
        /*0064*/ 	.byte	0x02, 0x4a
	.zero		1
	.zero		1


	//----- nvinfo : EIATTR_EXIT_INSTR_OFFSETS
	.align		4
        /*0068*/ 	.byte	0x04, 0x1c
        /*006a*/ 	.short	(.L_77 - .L_76)


	//   ....[0]....
.L_76:
        /*006c*/ 	.word	0x000000a0


	//   ....[1]....
        /*0070*/ 	.word	0x00000620


	//   ....[2]....
        /*0074*/ 	.word	0x000007e0


	//----- nvinfo : EIATTR_CRS_STACK_SIZE
	.align		4
.L_77:
        /*0078*/ 	.byte	0x04, 0x1e
        /*007a*/ 	.short	(.L_79 - .L_78)
.L_78:
        /*007c*/ 	.word	0x00000000


	//----- nvinfo : EIATTR_CBANK_PARAM_SIZE
	.align		4
.L_79:
        /*0080*/ 	.byte	0x03, 0x19
        /*0082*/ 	.short	0x0018


	//----- nvinfo : EIATTR_PARAM_CBANK
	.align		4
        /*0084*/ 	.byte	0x04, 0x0a
        /*0086*/ 	.short	(.L_81 - .L_80)
	.align		4
.L_80:
        /*0088*/ 	.word	index@(.nv.constant0._Z12divideRowGPUPfiiif)
        /*008c*/ 	.short	0x0380
        /*008e*/ 	.short	0x0018


	//----- nvinfo : EIATTR_SW_WAR
	.align		4
.L_81:
        /*0090*/ 	.byte	0x04, 0x36
        /*0092*/ 	.short	(.L_83 - .L_82)
.L_82:
        /*0094*/ 	.word	0x00000008
.L_83:


//--------------------- .nv.callgraph             --------------------------
	.section	.nv.callgraph,"",@"SHT_CUDA_CALLGRAPH"
	.align	4
	.sectionentsize	8
	.align		4
        /*0000*/ 	.word	0x00000000
	.align		4
        /*0004*/ 	.word	0xffffffff
	.align		4
        /*0008*/ 	.word	0x00000000
	.align		4
        /*000c*/ 	.word	0xfffffffe
	.align		4
        /*0010*/ 	.word	0x00000000
	.align		4
        /*0014*/ 	.word	0xfffffffd
	.align		4
        /*0018*/ 	.word	0x00000000
	.align		4
        /*001c*/ 	.word	0xfffffffc


//--------------------- .text._Z16copyMatrixColumnPfPKfiiii --------------------------
	.section	.text._Z16copyMatrixColumnPfPKfiiii,"ax",@progbits
	.align	128
        .global         _Z16copyMatrixColumnPfPKfiiii
        .type           _Z16copyMatrixColumnPfPKfiiii,@function
        .size           _Z16copyMatrixColumnPfPKfiiii,(.L_x_37 - _Z16copyMatrixColumnPfPKfiiii)
        .other          _Z16copyMatrixColumnPfPKfiiii,@"STO_CUDA_ENTRY STV_DEFAULT"
_Z16copyMatrixColumnPfPKfiiii:
.text._Z16copyMatrixColumnPfPKfiiii:
[----:B------:R-:W-:Y:S01]  /*0000*/  LDC R1, c[0x0][0x37c] ;  /* 0x0000df00ff017b82 */ /* 0x000fe20000000800 */
[----:B------:R-:W0:Y:S07]  /*0010*/  S2R R5, SR_TID.Y ;  /* 0x0000000000057919 */ /* 0x000e2e0000002200 */
[----:B------:R-:W0:Y:S01]  /*0020*/  S2UR UR4, SR_CTAID.Y ;  /* 0x00000000000479c3 */ /* 0x000e220000002600 */
[----:B------:R-:W1:Y:S07]  /*0030*/  LDCU UR5, c[0x0][0x390] ;  /* 0x00007200ff0577ac */ /* 0x000e6e0008000800 */
[----:B------:R-:W0:Y:S08]  /*0040*/  LDC R0, c[0x0][0x364] ;  /* 0x0000d900ff007b82 */ /* 0x000e300000000800 */
[----:B------:R-:W2:Y:S01]  /*0050*/  LDC.64 R2, c[0x0][0x398] ;  /* 0x0000e600ff027b82 */ /* 0x000ea20000000a00 */
[----:B0-----:R-:W-:Y:S01]  /*0060*/  IMAD R0, R0, UR4, R5 ;  /* 0x0000000400007c24 */ /* 0x001fe2000f8e0205 */
[----:B-1----:R-:W-:-:S03]  /*0070*/  UIADD3 UR4, UPT, UPT, UR5, -0x1, URZ ;  /* 0xffffffff05047890 */ /* 0x002fc6000fffe0ff */
[----:B--2---:R-:W-:-:S05]  /*0080*/  IMAD R13, R0, R3, R2 ;  /* 0x00000003000d7224 */ /* 0x004fca00078e0202 */
[----:B------:R-:W-:-:S04]  /*0090*/  ISETP.GE.AND P0, PT, R13, UR4, PT ;  /* 0x000000040d007c0c */ /* 0x000fc8000bf06270 */
[----:B------:R-:W-:-:S13]  /*00a0*/  ISETP.LT.OR P0, PT, R3, 0x1, P0 ;  /* 0x000000010300780c */ /* 0x000fda0000701670 */
[----:B------:R-:W-:Y:S05]  /*00b0*/  @P0 EXIT ;  /* 0x000000000000094d */ /* 0x000fea0003800000 */
[----:B------:R-:W-:Y:S01]  /*00c0*/  IADD3 R5, PT, PT, R3, -0x1, RZ ;  /* 0xffffffff03057810 */ /* 0x000fe20007ffe0ff */
[----:B------:R-:W-:Y:S01]  /*00d0*/  BSSY.RECONVERGENT B0, `(.L_x_0) ;  /* 0x0000025000007945 */ /* 0x000fe20003800200 */
[----:B------:R-:W-:Y:S01]  /*00e0*/  IADD3 R4, PT, PT, -R13, UR5, RZ ;  /* 0x000000050d047c10 */ /* 0x000fe2000fffe1ff */
[----:B------:R-:W0:Y:S01]  /*00f0*/  LDCU.64 UR4, c[0x0][0x358] ;  /* 0x00006b00ff0477ac */ /* 0x000e220008000a00 */
[----:B------:R-:W-:Y:S02]  /*0100*/  IMAD.MOV.U32 R11, RZ, RZ, RZ ;  /* 0x000000ffff0b7224 */ /* 0x000fe400078e00ff */
[----:B------:R-:W-:-:S04]  /*0110*/  VIADDMNMX.U32 R4, R4, 0xfffffffe, R5, PT ;  /* 0xfffffffe04047846 */ /* 0x000fc80003800005 */
[C---:B------:R-:W-:Y:S02]  /*0120*/  ISETP.GE.U32.AND P1, PT, R4.reuse, 0x3, PT ;  /* 0x000000030400780c */ /* 0x040fe40003f26070 */
[----:B------:R-:W-:-:S04]  /*0130*/  IADD3 R8, PT, PT, R4, 0x1, RZ ;  /* 0x0000000104087810 */ /* 0x000fc80007ffe0ff */
[----:B------:R-:W-:-:S04]  /*0140*/  LOP3.LUT R10, R8, 0x3, RZ, 0xc0, !PT ;  /* 0x00000003080a7812 */ /* 0x000fc800078ec0ff */
[----:B------:R-:W-:-:S03]  /*0150*/  ISETP.NE.AND P0, PT, R10, RZ, PT ;  /* 0x000000ff0a00720c */ /* 0x000fc60003f05270 */
[----:B0-----:R-:W-:Y:S10]  /*0160*/  @!P1 BRA `(.L_x_1) ;  /* 0x00000000006c9947 */ /* 0x001ff40003800000 */
[----:B------:R-:W0:Y:S01]  /*0170*/  LDC R12, c[0x0][0x394] ;  /* 0x0000e500ff0c7b82 */ /* 0x000e220000000800 */
[----:B------:R-:W-:-:S05]  /*0180*/  LOP3.LUT R11, R8, 0xfffffffc, RZ, 0xc0, !PT ;  /* 0xfffffffc080b7812 */ /* 0x000fca00078ec0ff */
[----:B------:R-:W-:Y:S02]  /*0190*/  IMAD.MOV R22, RZ, RZ, -R11 ;  /* 0x000000ffff167224 */ /* 0x000fe400078e0a0b */
[----:B------:R-:W1:Y:S08]  /*01a0*/  LDC.64 R4, c[0x0][0x380] ;  /* 0x0000e000ff047b82 */ /* 0x000e700000000a00 */
[----:B------:R-:W2:Y:S01]  /*01b0*/  LDC.64 R6, c[0x0][0x388] ;  /* 0x0000e200ff067b82 */ /* 0x000ea20000000a00 */
[----:B0-----:R-:W-:-:S05]  /*01c0*/  IMAD R9, R13, R12, R12 ;  /* 0x0000000c0d097224 */ /* 0x001fca00078e020c */
[----:B------:R-:W-:Y:S02]  /*01d0*/  IADD3 R23, PT, PT, R9, R2, RZ ;  /* 0x0000000209177210 */ /* 0x000fe40007ffe0ff */
[----:B-1----:R-:W-:-:S04]  /*01e0*/  IADD3 R4, P1, PT, R4, 0x8, RZ ;  /* 0x0000000804047810 */ /* 0x002fc80007f3e0ff */
[----:B------:R-:W-:-:S09]  /*01f0*/  IADD3.X R5, PT, PT, RZ, R5, RZ, P1, !PT ;  /* 0x00000005ff057210 */ /* 0x000fd20000ffe4ff */
.L_x_2:
[----:B--2---:R-:W-:-:S05]  /*0200*/  IMAD.WIDE R14, R23, 0x4, R6 ;  /* 0x00000004170e7825 */ /* 0x004fca00078e0206 */
[----:B0-----:R-:W2:Y:S01]  /*0210*/  LDG.E R25, desc[UR4][R14.64] ;  /* 0x000000040e197981 */ /* 0x001ea2000c1e1900 */
[----:B------:R-:W-:-:S04]  /*0220*/  IMAD.WIDE R8, R13, 0x4, R4 ;  /* 0x000000040d087825 */ /* 0x000fc800078e0204 */
[C---:B------:R-:W-:Y:S01]  /*0230*/  IMAD.WIDE R16, R12.reuse, 0x4, R14 ;  /* 0x000000040c107825 */ /* 0x040fe200078e020e */
[----:B--2---:R0:W-:Y:S04]  /*0240*/  STG.E desc[UR4][R8.64+-0x8], R25 ;  /* 0xfffff81908007986 */ /* 0x0041e8000c101904 */
[----:B------:R-:W2:Y:S01]  /*0250*/  LDG.E R27, desc[UR4][R16.64] ;  /* 0x00000004101b7981 */ /* 0x000ea2000c1e1900 */
[----:B------:R-:W-:-:S03]  /*0260*/  IMAD.WIDE R18, R12, 0x4, R16 ;  /* 0x000000040c127825 */ /* 0x000fc600078e0210 */
[----:B--2---:R0:W-:Y:S04]  /*0270*/  STG.E desc[UR4][R8.64+-0x4], R27 ;  /* 0xfffffc1b08007986 */ /* 0x0041e8000c101904 */
[----:B------:R-:W2:Y:S01]  /*0280*/  LDG.E R29, desc[UR4][R18.64] ;  /* 0x00000004121d7981 */ /* 0x000ea2000c1e1900 */
[----:B------:R-:W-:-:S03]  /*0290*/  IMAD.WIDE R20, R12, 0x4, R18 ;  /* 0x000000040c147825 */ /* 0x000fc600078e0212 */
[----:B--2---:R0:W-:Y:S04]  /*02a0*/  STG.E desc[UR4][R8.64], R29 ;  /* 0x0000001d08007986 */ /* 0x0041e8000c101904 */
[----:B------:R-:W2:Y:S01]  /*02b0*/  LDG.E R21, desc[UR4][R20.64] ;  /* 0x0000000414157981 */ /* 0x000ea2000c1e1900 */
[----:B------:R-:W-:Y:S01]  /*02c0*/  VIADD R22, R22, 0x4 ;  /* 0x0000000416167836 */ /* 0x000fe20000000000 */
[----:B------:R-:W-:Y:S01]  /*02d0*/  LEA R23, R12, R23, 0x2 ;  /* 0x000000170c177211 */ /* 0x000fe200078e10ff */
[----:B------:R-:W-:-:S03]  /*02e0*/  VIADD R13, R13, 0x4 ;  /* 0x000000040d0d7836 */ /* 0x000fc60000000000 */
[----:B------:R-:W-:Y:S01]  /*02f0*/  ISETP.NE.AND P1, PT, R22, RZ, PT ;  /* 0x000000ff1600720c */ /* 0x000fe20003f25270 */
[----:B--2---:R0:W-:-:S12]  /*0300*/  STG.E desc[UR4][R8.64+0x4], R21 ;  /* 0x0000041508007986 */ /* 0x0041d8000c101904 */
[----:B------:R-:W-:Y:S05]  /*0310*/  @P1 BRA `(.L_x_2) ;  /* 0xfffffffc00b81947 */ /* 0x000fea000383ffff */
.L_x_1:
[----:B------:R-:W-:Y:S05]  /*0320*/  BSYNC.RECONVERGENT B0 ;  /* 0x0000000000007941 */ /* 0x000fea0003800200 */
.L_x_0:
[----:B------:R-:W-:Y:S05]  /*0330*/  @!P0 EXIT ;  /* 0x000000000000894d */ /* 0x000fea0003800000 */
[----:B------:R-:W1:Y:S01]  /*0340*/  LDC R12, c[0x0][0x394] ;  /* 0x0000e500ff0c7b82 */ /* 0x000e620000000800 */
[----:B------:R-:W-:Y:S02]  /*0350*/  IADD3 R11, PT, PT, R11, R2, RZ ;  /* 0x000000020b0b7210 */ /* 0x000fe40007ffe0ff */
[----:B------:R-:W-:-:S03]  /*0360*/  IADD3 R10, PT, PT, -R10, RZ, RZ ;  /* 0x000000ff0a0a7210 */ /* 0x000fc60007ffe1ff */
[----:B------:R-:W-:Y:S02]  /*0370*/  IMAD R11, R0, R3, R11 ;  /* 0x00000003000b7224 */ /* 0x000fe400078e020b */
[----:B------:R-:W2:Y:S08]  /*0380*/  LDC.64 R4, c[0x0][0x380] ;  /* 0x0000e000ff047b82 */ /* 0x000eb00000000a00 */
[----:B------:R-:W3:Y:S01]  /*0390*/  LDC.64 R6, c[0x0][0x388] ;  /* 0x0000e200ff067b82 */ /* 0x000ee20000000a00 */
[----:B-1----:R-:W-:-:S04]  /*03a0*/  IMAD R3, R11, R12, R12 ;  /* 0x0000000c0b037224 */ /* 0x002fc800078e020c */
[----:B------:R-:W-:-:S07]  /*03b0*/  IMAD.IADD R13, R3, 0x1, R2 ;  /* 0x00000001030d7824 */ /* 0x000fce00078e0202 */
.L_x_3:
[----:B01-3--:R-:W-:-:S06]  /*03c0*/  IMAD.WIDE R8, R13, 0x4, R6 ;  /* 0x000000040d087825 */ /* 0x00bfcc00078e0206 */
[----:B------:R-:W3:Y:S01]  /*03d0*/  LDG.E R9, desc[UR4][R8.64] ;  /* 0x0000000408097981 */ /* 0x000ee2000c1e1900 */
[----:B--2---:R-:W-:Y:S01]  /*03e0*/  IMAD.WIDE R2, R11, 0x4, R4 ;  /* 0x000000040b027825 */ /* 0x004fe200078e0204 */
[----:B------:R-:W-:-:S03]  /*03f0*/  IADD3 R13, PT, PT, R13, R12, RZ ;  /* 0x0000000c0d0d7210 */ /* 0x000fc60007ffe0ff */
[----:B------:R-:W-:Y:S02]  /*0400*/  VIADD R10, R10, 0x1 ;  /* 0x000000010a0a7836 */ /* 0x000fe40000000000 */
[----:B------:R-:W-:-:S03]  /*0410*/  VIADD R11, R11, 0x1 ;  /* 0x000000010b0b7836 */ /* 0x000fc60000000000 */
[----:B------:R-:W-:Y:S01]  /*0420*/  ISETP.NE.AND P0, PT, R10, RZ, PT ;  /* 0x000000ff0a00720c */ /* 0x000fe20003f05270 */
[----:B---3--:R1:W-:-:S12]  /*0430*/  STG.E desc[UR4][R2.64], R9 ;  /* 0x0000000902007986 */ /* 0x0083d8000c101904 */
[----:B------:R-:W-:Y:S05]  /*0440*/  @P0 BRA `(.L_x_3) ;  /* 0xfffffffc00dc0947 */ /* 0x000fea000383ffff */
[----:B------:R-:W-:Y:S05]  /*0450*/  EXIT ;  /* 0x000000000000794d */ /* 0x000fea0003800000 */
.L_x_4:
[----:B------:R-:W-:-:S00]  /*0460*/  BRA `(.L_x_4) ;  /* 0xfffffffc00fc7947 */ /* 0x000fc0000383ffff */
[----:B------:R-:W-:-:S00]  /*0470*/  NOP ;  /* 0x0000000000007918 */ /* 0x000fc00000000000 */
        /* <DEDUP_REMOVED lines=8> */
.L_x_37:


//--------------------- .text._Z10doGaussGPUPfiiiiPKf --------------------------
	.section	.text._Z10doGaussGPUPfiiiiPKf,"ax",@progbits
	.align	128
        .global         _Z10doGaussGPUPfiiiiPKf
        .type           _Z10doGaussGPUPfiiiiPKf,@function
        .size           _Z10doGaussGPUPfiiiiPKf,(.L_x_38 - _Z10doGaussGPUPfiiiiPKf)
        .other          _Z10doGaussGPUPfiiiiPKf,@"STO_CUDA_ENTRY STV_DEFAULT"
_Z10doGaussGPUPfiiiiPKf:
.text._Z10doGaussGPUPfiiiiPKf:
[----:B------:R-:W-:Y:S01]  /*0000*/  LDC R1, c[0x0][0x37c] ;  /* 0x0000df00ff017b82 */ /* 0x000fe20000000800 */
[----:B------:R-:W0:Y:S07]  /*0010*/  S2R R3, SR_TID.Y ;  /* 0x0000000000037919 */ /* 0x000e2e0000002200 */
[----:B------:R-:W0:Y:S01]  /*0020*/  S2UR UR4, SR_CTAID.Y ;  /* 0x00000000000479c3 */ /* 0x000e220000002600 */
[----:B------:R-:W1:Y:S01]  /*0030*/  LDCU UR8, c[0x0][0x38c] ;  /* 0x00007180ff0877ac */ /* 0x000e620008000800 */
[----:B------:R-:W2:Y:S06]  /*0040*/  LDCU UR5, c[0x0][0x390] ;  /* 0x00007200ff0577ac */ /* 0x000eac0008000800 */
[----:B------:R-:W0:Y:S02]  /*0050*/  LDC R0, c[0x0][0x364] ;  /* 0x0000d900ff007b82 */ /* 0x000e240000000800 */
[----:B0-----:R-:W-:-:S05]  /*0060*/  IMAD R0, R0, UR4, R3 ;  /* 0x0000000400007c24 */ /* 0x001fca000f8e0203 */
[----:B-1----:R-:W-:-:S04]  /*0070*/  IADD3 R5, PT, PT, R0, UR8, RZ ;  /* 0x0000000800057c10 */ /* 0x002fc8000fffe0ff */
[----:B------:R-:W-:-:S04]  /*0080*/  IADD3 R0, PT, PT, R5, 0x1, RZ ;  /* 0x0000000105007810 */ /* 0x000fc80007ffe0ff */
[----:B--2---:R-:W-:-:S13]  /*0090*/  ISETP.GE.AND P0, PT, R0, UR5, PT ;  /* 0x0000000500007c0c */ /* 0x004fda000bf06270 */
[----:B------:R-:W-:Y:S05]  /*00a0*/  @P0 EXIT ;  /* 0x000000000000094d */ /* 0x000fea0003800000 */
[----:B------:R-:W0:Y:S01]  /*00b0*/  S2R R3, SR_TID.X ;  /* 0x0000000000037919 */ /* 0x000e220000002100 */
[----:B------:R-:W0:Y:S08]  /*00c0*/  S2UR UR4, SR_CTAID.X ;  /* 0x00000000000479c3 */ /* 0x000e300000002500 */
[----:B------:R-:W0:Y:S08]  /*00d0*/  LDC R10, c[0x0][0x360] ;  /* 0x0000d800ff0a7b82 */ /* 0x000e300000000800 */
[----:B------:R-:W1:Y:S08]  /*00e0*/  LDC R7, c[0x0][0x394] ;  /* 0x0000e500ff077b82 */ /* 0x000e700000000800 */
[----:B------:R-:W2:Y:S01]  /*00f0*/  LDC R11, c[0x0][0x388] ;  /* 0x0000e200ff0b7b82 */ /* 0x000ea20000000800 */
[----:B0-----:R-:W-:-:S04]  /*0100*/  IMAD R10, R10, UR4, R3 ;  /* 0x000000040a0a7c24 */ /* 0x001fc8000f8e0203 */
[----:B-1----:R-:W-:-:S05]  /*0110*/  IMAD R10, R10, R7, RZ ;  /* 0x000000070a0a7224 */ /* 0x002fca00078e02ff */
[----:B--2---:R-:W-:-:S04]  /*0120*/  ISETP.GE.AND P0, PT, R10, R11, PT ;  /* 0x0000000b0a00720c */ /* 0x004fc80003f06270 */
[----:B------:R-:W-:-:S13]  /*0130*/  ISETP.LT.OR P0, PT, R7, 0x1, P0 ;  /* 0x000000010700780c */ /* 0x000fda0000701670 */
[----:B------:R-:W-:Y:S05]  /*0140*/  @P0 EXIT ;  /* 0x000000000000094d */ /* 0x000fea0003800000 */
[----:B------:R-:W0:Y:S01]  /*0150*/  LDC.64 R2, c[0x0][0x398] ;  /* 0x0000e600ff027b82 */ /* 0x000e220000000a00 */
[----:B------:R-:W-:Y:S01]  /*0160*/  VIADD R6, R7, 0xffffffff ;  /* 0xffffffff07067836 */ /* 0x000fe20000000000 */
[----:B------:R-:W-:Y:S01]  /*0170*/  LOP3.LUT R4, RZ, R10, RZ, 0x33, !PT ;  /* 0x0000000aff047212 */ /* 0x000fe200078e33ff */
[----:B------:R-:W1:Y:S01]  /*0180*/  LDCU.64 UR6, c[0x0][0x358] ;  /* 0x00006b00ff0677ac */ /* 0x000e620008000a00 */
[----:B------:R-:W-:Y:S01]  /*0190*/  BSSY.RECONVERGENT B0, `(.L_x_5) ;  /* 0x000002d000007945 */ /* 0x000fe20003800200 */
[----:B------:R-:W-:Y:S01]  /*01a0*/  HFMA2 R14, -RZ, RZ, 0, 0 ;  /* 0x00000000ff0e7431 */ /* 0x000fe200000001ff */
[----:B------:R-:W-:-:S04]  /*01b0*/  VIADDMNMX.U32 R4, R4, R11, R6, PT ;  /* 0x0000000b04047246 */ /* 0x000fc80003800006 */
[C---:B------:R-:W-:Y:S02]  /*01c0*/  ISETP.GE.U32.AND P1, PT, R4.reuse, 0x3, PT ;  /* 0x000000030400780c */ /* 0x040fe40003f26070 */
[----:B------:R-:W-:-:S04]  /*01d0*/  IADD3 R6, PT, PT, R4, 0x1, RZ ;  /* 0x0000000104067810 */ /* 0x000fc80007ffe0ff */
[----:B------:R-:W-:-:S04]  /*01e0*/  LOP3.LUT R12, R6, 0x3, RZ, 0xc0, !PT ;  /* 0x00000003060c7812 */ /* 0x000fc800078ec0ff */
[----:B------:R-:W-:Y:S01]  /*01f0*/  ISETP.NE.AND P0, PT, R12, RZ, PT ;  /* 0x000000ff0c00720c */ /* 0x000fe20003f05270 */
[----:B0-----:R-:W-:Y:S02]  /*0200*/  IMAD.WIDE R2, R5, 0x4, R2 ;  /* 0x0000000405027825 */ /* 0x001fe400078e0202 */
[----:B-1----:R-:W-:Y:S10]  /*0210*/  @!P1 BRA `(.L_x_6) ;  /* 0x0000000000909947 */ /* 0x002ff40003800000 */
[----:B------:R-:W0:Y:S01]  /*0220*/  LDCU.64 UR4, c[0x0][0x380] ;  /* 0x00007000ff0477ac */ /* 0x000e220008000a00 */
[----:B------:R-:W-:Y:S01]  /*0230*/  LOP3.LUT R14, R6, 0xfffffffc, RZ, 0xc0, !PT ;  /* 0xfffffffc060e7812 */ /* 0x000fe200078ec0ff */
[--C-:B------:R-:W-:Y:S02]  /*0240*/  IMAD R13, R0, R11, R10.reuse ;  /* 0x0000000b000d7224 */ /* 0x100fe400078e020a */
[----:B------:R-:W-:Y:S02]  /*0250*/  IMAD R15, R11, UR8, R10 ;  /* 0x000000080b0f7c24 */ /* 0x000fe4000f8e020a */
[----:B------:R-:W-:Y:S01]  /*0260*/  IMAD.MOV R16, RZ, RZ, -R14 ;  /* 0x000000ffff107224 */ /* 0x000fe200078e0a0e */
[----:B0-----:R-:W-:-:S04]  /*0270*/  UIADD3 UR4, UP0, UPT, UR4, 0x8, URZ ;  /* 0x0000000804047890 */ /* 0x001fc8000ff1e0ff */
[----:B------:R-:W-:Y:S02]  /*0280*/  UIADD3.X UR5, UPT, UPT, URZ, UR5, URZ, UP0, !UPT ;  /* 0x00000005ff057290 */ /* 0x000fe400087fe4ff */
[----:B------:R-:W-:-:S04]  /*0290*/  MOV R4, UR4 ;  /* 0x0000000400047c02 */ /* 0x000fc80008000f00 */
[----:B------:R-:W-:-:S07]  /*02a0*/  MOV R5, UR5 ;  /* 0x0000000500057c02 */ /* 0x000fce0008000f00 */
.L_x_7:
[--C-:B------:R-:W-:Y:S01]  /*02b0*/  IMAD.WIDE R8, R15, 0x4, R4.reuse ;  /* 0x000000040f087825 */ /* 0x100fe200078e0204 */
[----:B------:R-:W2:Y:S03]  /*02c0*/  LDG.E R18, desc[UR6][R2.64] ;  /* 0x0000000602127981 */ /* 0x000ea6000c1e1900 */
[----:B-1----:R-:W-:Y:S01]  /*02d0*/  IMAD.WIDE R6, R13, 0x4, R4 ;  /* 0x000000040d067825 */ /* 0x002fe200078e0204 */
[----:B------:R-:W2:Y:S04]  /*02e0*/  LDG.E R17, desc[UR6][R8.64+-0x8] ;  /* 0xfffff80608117981 */ /* 0x000ea8000c1e1900 */
[----:B------:R-:W2:Y:S04]  /*02f0*/  LDG.E R20, desc[UR6][R6.64+-0x8] ;  /* 0xfffff80606147981 */ /* 0x000ea8000c1e1900 */
[----:B------:R-:W3:Y:S04]  /*0300*/  LDG.E R21, desc[UR6][R6.64+-0x4] ;  /* 0xfffffc0606157981 */ /* 0x000ee8000c1e1900 */
[----:B------:R-:W4:Y:S01]  /*0310*/  LDG.E R23, desc[UR6][R6.64] ;  /* 0x0000000606177981 */ /* 0x000f22000c1e1900 */
[----:B--2---:R-:W-:-:S03]  /*0320*/  FFMA R17, -R17, R18, R20 ;  /* 0x0000001211117223 */ /* 0x004fc60000000114 */
[----:B------:R-:W2:Y:S04]  /*0330*/  LDG.E R20, desc[UR6][R6.64+0x4] ;  /* 0x0000040606147981 */ /* 0x000ea8000c1e1900 */
[----:B------:R0:W-:Y:S04]  /*0340*/  STG.E desc[UR6][R6.64+-0x8], R17 ;  /* 0xfffff81106007986 */ /* 0x0001e8000c101906 */
[----:B------:R-:W3:Y:S04]  /*0350*/  LDG.E R18, desc[UR6][R8.64+-0x4] ;  /* 0xfffffc0608127981 */ /* 0x000ee8000c1e1900 */
[----:B------:R-:W3:Y:S02]  /*0360*/  LDG.E R19, desc[UR6][R2.64] ;  /* 0x0000000602137981 */ /* 0x000ee4000c1e1900 */
[----:B---3--:R-:W-:-:S05]  /*0370*/  FFMA R19, -R18, R19, R21 ;  /* 0x0000001312137223 */ /* 0x008fca0000000115 */
[----:B------:R1:W-:Y:S04]  /*0380*/  STG.E desc[UR6][R6.64+-0x4], R19 ;  /* 0xfffffc1306007986 */ /* 0x0003e8000c101906 */
[----:B------:R-:W4:Y:S04]  /*0390*/  LDG.E R18, desc[UR6][R8.64] ;  /* 0x0000000608127981 */ /* 0x000f28000c1e1900 */
[----:B------:R-:W4:Y:S02]  /*03a0*/  LDG.E R21, desc[UR6][R2.64] ;  /* 0x0000000602157981 */ /* 0x000f24000c1e1900 */
[----:B----4-:R-:W-:-:S05]  /*03b0*/  FFMA R21, -R18, R21, R23 ;  /* 0x0000001512157223 */ /* 0x010fca0000000117 */
[----:B------:R1:W-:Y:S04]  /*03c0*/  STG.E desc[UR6][R6.64], R21 ;  /* 0x0000001506007986 */ /* 0x0003e8000c101906 */
[----:B0-----:R-:W2:Y:S04]  /*03d0*/  LDG.E R17, desc[UR6][R8.64+0x4] ;  /* 0x0000040608117981 */ /* 0x001ea8000c1e1900 */
[----:B------:R-:W2:Y:S01]  /*03e0*/  LDG.E R18, desc[UR6][R2.64] ;  /* 0x0000000602127981 */ /* 0x000ea2000c1e1900 */
[----:B------:R-:W-:-:S05]  /*03f0*/  VIADD R16, R16, 0x4 ;  /* 0x0000000410107836 */ /* 0x000fca0000000000 */
[----:B------:R-:W-:Y:S02]  /*0400*/  ISETP.NE.AND P1, PT, R16, RZ, PT ;  /* 0x000000ff1000720c */ /* 0x000fe40003f25270 */
[----:B------:R-:W-:Y:S02]  /*0410*/  IADD3 R15, PT, PT, R15, 0x4, RZ ;  /* 0x000000040f0f7810 */ /* 0x000fe40007ffe0ff */
[----:B------:R-:W-:Y:S01]  /*0420*/  IADD3 R13, PT, PT, R13, 0x4, RZ ;  /* 0x000000040d0d7810 */ /* 0x000fe20007ffe0ff */
[----:B--2---:R-:W-:-:S05]  /*0430*/  FFMA R17, -R17, R18, R20 ;  /* 0x0000001211117223 */ /* 0x004fca0000000114 */
[----:B------:R1:W-:Y:S03]  /*0440*/  STG.E desc[UR6][R6.64+0x4], R17 ;  /* 0x0000041106007986 */ /* 0x0003e6000c101906 */
[----:B------:R-:W-:Y:S05]  /*0450*/  @P1 BRA `(.L_x_7) ;  /* 0xfffffffc00941947 */ /* 0x000fea000383ffff */
.L_x_6:
[----:B------:R-:W-:Y:S05]  /*0460*/  BSYNC.RECONVERGENT B0 ;  /* 0x0000000000007941 */ /* 0x000fea0003800200 */
.L_x_5:
[----:B------:R-:W-:Y:S05]  /*0470*/  @!P0 EXIT ;  /* 0x000000000000894d */ /* 0x000fea0003800000 */
[----:B------:R-:W0:Y:S01]  /*0480*/  LDC.64 R4, c[0x0][0x380] ;  /* 0x0000e000ff047b82 */ /* 0x000e220000000a00 */
[--C-:B-1----:R-:W-:Y:S01]  /*0490*/  IMAD R7, R0, R11, R14.reuse ;  /* 0x0000000b00077224 */ /* 0x102fe200078e020e */
[----:B------:R-:W-:Y:S01]  /*04a0*/  IADD3 R12, PT, PT, -R12, RZ, RZ ;  /* 0x000000ff0c0c7210 */ /* 0x000fe20007ffe1ff */
[----:B------:R-:W-:Y:S02]  /*04b0*/  IMAD R11, R11, UR8, R14 ;  /* 0x000000080b0b7c24 */ /* 0x000fe4000f8e020e */
[----:B------:R-:W-:-:S03]  /*04c0*/  IMAD.IADD R13, R10, 0x1, R7 ;  /* 0x000000010a0d7824 */ /* 0x000fc600078e0207 */
[----:B------:R-:W-:-:S07]  /*04d0*/  IADD3 R11, PT, PT, R10, R11, RZ ;  /* 0x0000000b0a0b7210 */ /* 0x000fce0007ffe0ff */
.L_x_8:
[--C-:B0-----:R-:W-:Y:S01]  /*04e0*/  IMAD.WIDE R8, R11, 0x4, R4.reuse ;  /* 0x000000040b087825 */ /* 0x101fe200078e0204 */
[----:B-1----:R-:W2:Y:S03]  /*04f0*/  LDG.E R15, desc[UR6][R2.64] ;  /* 0x00000006020f7981 */ /* 0x002ea6000c1e1900 */
[----:B------:R-:W-:Y:S02]  /*0500*/  IMAD.WIDE R6, R13, 0x4, R4 ;  /* 0x000000040d067825 */ /* 0x000fe400078e0204 */
[----:B------:R-:W2:Y:S04]  /*0510*/  LDG.E R8, desc[UR6][R8.64] ;  /* 0x0000000608087981 */ /* 0x000ea8000c1e1900 */
        /* <DEDUP_REMOVED lines=8> */
[----:B------:R-:W-:Y:S05]  /*05a0*/  EXIT ;  /* 0x000000000000794d */ /* 0x000fea0003800000 */
.L_x_9:
        /* <DEDUP_REMOVED lines=13> */
.L_x_38:


//--------------------- .text._Z12divideRowGPUPfiiif --------------------------
	.section	.text._Z12divideRowGPUPfiiif,"ax",@progbits
	.align	128
        .global         _Z12divideRowGPUPfiiif
        .type           _Z12divideRowGPUPfiiif,@function
        .size           _Z12divideRowGPUPfiiif,(.L_x_36 - _Z12divideRowGPUPfiiif)
        .other          _Z12divideRowGPUPfiiif,@"STO_CUDA_ENTRY STV_DEFAULT"
_Z12divideRowGPUPfiiif:
.text._Z12divideRowGPUPfiiif:
[----:B------:R-:W-:Y:S01]  /*0000*/  LDC R1, c[0x0][0x37c] ;  /* 0x0000df00ff017b82 */ /* 0x000fe20000000800 */
[----:B------:R-:W0:Y:S07]  /*0010*/  S2R R3, SR_TID.X ;  /* 0x0000000000037919 */ /* 0x000e2e0000002100 */
[----:B------:R-:W0:Y:S01]  /*0020*/  S2UR UR4, SR_CTAID.X ;  /* 0x00000000000479c3 */ /* 0x000e220000002500 */
[----:B------:R-:W1:Y:S07]  /*0030*/  LDCU UR6, c[0x0][0x38c] ;  /* 0x00007180ff0677ac */ /* 0x000e6e0008000800 */
[----:B------:R-:W0:Y:S08]  /*0040*/  LDC R10, c[0x0][0x360] ;  /* 0x0000d800ff0a7b82 */ /* 0x000e300000000800 */
[----:B------:R-:W2:Y:S01]  /*0050*/  LDC R5, c[0x0][0x390] ;  /* 0x0000e400ff057b82 */ /* 0x000ea20000000800 */
[----:B0-----:R-:W-:-:S04]  /*0060*/  IMAD R10, R10, UR4, R3 ;  /* 0x000000040a0a7c24 */ /* 0x001fc8000f8e0203 */
[----:B--2---:R-:W-:Y:S01]  /*0070*/  IMAD R10, R10, R5, RZ ;  /* 0x000000050a0a7224 */ /* 0x004fe200078e02ff */
[----:B------:R-:W-:-:S04]  /*0080*/  ISETP.GE.AND P0, PT, R5, 0x1, PT ;  /* 0x000000010500780c */ /* 0x000fc80003f06270 */
[----:B-1----:R-:W-:-:S13]  /*0090*/  ISETP.GE.OR P0, PT, R10, UR6, !P0 ;  /* 0x000000060a007c0c */ /* 0x002fda000c706670 */
[----:B------:R-:W-:Y:S05]  /*00a0*/  @P0 EXIT ;  /* 0x000000000000094d */ /* 0x000fea0003800000 */
[----:B------:R-:W-:Y:S01]  /*00b0*/  VIADD R3, R5, 0xffffffff ;  /* 0xffffffff05037836 */ /* 0x000fe20000000000 */
[----:B------:R-:W-:Y:S01]  /*00c0*/  LOP3.LUT R2, RZ, R10, RZ, 0x33, !PT ;  /* 0x0000000aff027212 */ /* 0x000fe200078e33ff */
[----:B------:R-:W0:Y:S01]  /*00d0*/  LDC R0, c[0x0][0x394] ;  /* 0x0000e500ff007b82 */ /* 0x000e220000000800 */
[----:B------:R-:W1:Y:S01]  /*00e0*/  LDCU.64 UR4, c[0x0][0x358] ;  /* 0x00006b00ff0477ac */ /* 0x000e620008000a00 */
[----:B------:R-:W-:Y:S01]  /*00f0*/  BSSY.RECONVERGENT B0, `(.L_x_10) ;  /* 0x0000051000007945 */ /* 0x000fe20003800200 */
[----:B------:R-:W-:Y:S01]  /*0100*/  VIADDMNMX.U32 R2, R2, UR6, R3, PT ;  /* 0x0000000602027c46 */ /* 0x000fe2000b800003 */
[----:B------:R-:W-:-:S03]  /*0110*/  IMAD.MOV.U32 R9, RZ, RZ, RZ ;  /* 0x000000ffff097224 */ /* 0x000fc600078e00ff */
[C---:B------:R-:W-:Y:S01]  /*0120*/  ISETP.GE.U32.AND P0, PT, R2.reuse, 0x3, PT ;  /* 0x000000030200780c */ /* 0x040fe20003f06070 */
[----:B------:R-:W-:-:S05]  /*0130*/  VIADD R2, R2, 0x1 ;  /* 0x0000000102027836 */ /* 0x000fca0000000000 */
[----:B------:R-:W-:-:S07]  /*0140*/  LOP3.LUT R8, R2, 0x3, RZ, 0xc0, !PT ;  /* 0x0000000302087812 */ /* 0x000fce00078ec0ff */
[----:B-1----:R-:W-:Y:S05]  /*0150*/  @!P0 BRA `(.L_x_11) ;  /* 0x0000000400288947 */ /* 0x002fea0003800000 */
[----:B------:R-:W1:Y:S01]  /*0160*/  LDC.64 R6, c[0x0][0x380] ;  /* 0x0000e000ff067b82 */ /* 0x000e620000000a00 */
[----:B------:R-:W-:-:S05]  /*0170*/  LOP3.LUT R9, R2, 0xfffffffc, RZ, 0xc0, !PT ;  /* 0xfffffffc02097812 */ /* 0x000fca00078ec0ff */
[----:B------:R-:W-:Y:S02]  /*0180*/  IMAD.MOV R14, RZ, RZ, -R9 ;  /* 0x000000ffff0e7224 */ /* 0x000fe400078e0a09 */
[----:B------:R-:W2:Y:S08]  /*0190*/  LDC R15, c[0x0][0x388] ;  /* 0x0000e200ff0f7b82 */ /* 0x000eb00000000800 */
[----:B------:R-:W3:Y:S01]  /*01a0*/  LDC R16, c[0x0][0x394] ;  /* 0x0000e500ff107b82 */ /* 0x000ee20000000800 */
[----:B-1----:R-:W-:-:S04]  /*01b0*/  IADD3 R6, P0, PT, R6, 0x8, RZ ;  /* 0x0000000806067810 */ /* 0x002fc80007f1e0ff */
[----:B------:R-:W-:Y:S01]  /*01c0*/  IADD3.X R7, PT, PT, RZ, R7, RZ, P0, !PT ;  /* 0x00000007ff077210 */ /* 0x000fe200007fe4ff */
[----:B--2---:R-:W-:-:S08]  /*01d0*/  IMAD R15, R15, UR6, R10 ;  /* 0x000000060f0f7c24 */ /* 0x004fd0000f8e020a */
.L_x_20:
[----:B-1----:R-:W-:-:S05]  /*01e0*/  IMAD.WIDE R4, R15, 0x4, R6 ;  /* 0x000000040f047825 */ /* 0x002fca00078e0206 */
[----:B------:R-:W2:Y:S01]  /*01f0*/  LDG.E R3, desc[UR4][R4.64+-0x8] ;  /* 0xfffff80404037981 */ /* 0x000ea2000c1e1900 */
[----:B---3--:R-:W1:Y:S01]  /*0200*/  MUFU.RCP R11, R16 ;  /* 0x00000010000b7308 */ /* 0x008e620000001000 */
[----:B------:R-:W-:Y:S01]  /*0210*/  VIADD R14, R14, 0x4 ;  /* 0x000000040e0e7836 */ /* 0x000fe20000000000 */
[----:B------:R-:W-:Y:S04]  /*0220*/  BSSY.RECONVERGENT B1, `(.L_x_12) ;  /* 0x000000b000017945 */ /* 0x000fe80003800200 */
[----:B------:R-:W-:Y:S01]  /*0230*/  ISETP.NE.AND P2, PT, R14, RZ, PT ;  /* 0x000000ff0e00720c */ /* 0x000fe20003f45270 */
[----:B-1----:R-:W-:-:S04]  /*0240*/  FFMA R2, R11, -R16, 1 ;  /* 0x3f8000000b027423 */ /* 0x002fc80000000810 */
[----:B------:R-:W-:Y:S01]  /*0250*/  FFMA R2, R11, R2, R11 ;  /* 0x000000020b027223 */ /* 0x000fe2000000000b */
[----:B--2---:R-:W1:Y:S03]  /*0260*/  FCHK P0, R3, R16 ;  /* 0x0000001003007302 */ /* 0x004e660000000000 */
[----:B------:R-:W-:-:S04]  /*0270*/  FFMA R11, R3, R2, RZ ;  /* 0x00000002030b7223 */ /* 0x000fc800000000ff */
[----:B------:R-:W-:-:S04]  /*0280*/  FFMA R12, R11, -R16, R3 ;  /* 0x800000100b0c7223 */ /* 0x000fc80000000003 */
[----:B------:R-:W-:Y:S01]  /*0290*/  FFMA R11, R2, R12, R11 ;  /* 0x0000000c020b7223 */ /* 0x000fe2000000000b */
[----:B-1----:R-:W-:Y:S06]  /*02a0*/  @!P0 BRA `(.L_x_13) ;  /* 0x0000000000088947 */ /* 0x002fec0003800000 */
[----:B------:R-:W-:-:S07]  /*02b0*/  MOV R13, 0x2d0 ;  /* 0x000002d0000d7802 */ /* 0x000fce0000000f00 */
[----:B0-----:R-:W-:Y:S05]  /*02c0*/  CALL.REL.NOINC `($__internal_0_$__cuda_sm3x_div_rn_noftz_f32_slowpath) ;  /* 0x0000000400487944 */ /* 0x001fea0003c00000 */
.L_x_13:
[----:B------:R-:W-:Y:S05]  /*02d0*/  BSYNC.RECONVERGENT B1 ;  /* 0x0000000000017941 */ /* 0x000fea0003800200 */
.L_x_12:
[----:B------:R-:W2:Y:S01]  /*02e0*/  LDG.E R13, desc[UR4][R4.64+-0x4] ;  /* 0xfffffc04040d7981 */ /* 0x000ea2000c1e1900 */
[----:B------:R-:W1:Y:S01]  /*02f0*/  MUFU.RCP R3, R16 ;  /* 0x0000001000037308 */ /* 0x000e620000001000 */
[----:B------:R-:W-:Y:S02]  /*0300*/  BSSY.RECONVERGENT B1, `(.L_x_14) ;  /* 0x000000d000017945 */ /* 0x000fe40003800200 */
[----:B------:R3:W-:Y:S01]  /*0310*/  STG.E desc[UR4][R4.64+-0x8], R11 ;  /* 0xfffff80b04007986 */ /* 0x0007e2000c101904 */
[----:B-1----:R-:W-:-:S04]  /*0320*/  FFMA R2, R3, -R16, 1 ;  /* 0x3f80000003027423 */ /* 0x002fc80000000810 */
[----:B------:R-:W-:Y:S01]  /*0330*/  FFMA R2, R3, R2, R3 ;  /* 0x0000000203027223 */ /* 0x000fe20000000003 */
[----:B--2---:R-:W1:Y:S03]  /*0340*/  FCHK P0, R13, R16 ;  /* 0x000000100d007302 */ /* 0x004e660000000000 */
[----:B------:R-:W-:-:S04]  /*0350*/  FFMA R3, R2, R13, RZ ;  /* 0x0000000d02037223 */ /* 0x000fc800000000ff */
[----:B------:R-:W-:-:S04]  /*0360*/  FFMA R12, R3, -R16, R13 ;  /* 0x80000010030c7223 */ /* 0x000fc8000000000d */
[----:B------:R-:W-:Y:S01]  /*0370*/  FFMA R3, R2, R12, R3 ;  /* 0x0000000c02037223 */ /* 0x000fe20000000003 */
[----:B-1-3--:R-:W-:Y:S06]  /*0380*/  @!P0 BRA `(.L_x_15) ;  /* 0x0000000000108947 */ /* 0x00afec0003800000 */
[----:B------:R-:W-:Y:S01]  /*0390*/  IMAD.MOV.U32 R3, RZ, RZ, R13 ;  /* 0x000000ffff037224 */ /* 0x000fe200078e000d */
[----:B------:R-:W-:-:S07]  /*03a0*/  MOV R13, 0x3c0 ;  /* 0x000003c0000d7802 */ /* 0x000fce0000000f00 */
[----:B0-----:R-:W-:Y:S05]  /*03b0*/  CALL.REL.NOINC `($__internal_0_$__cuda_sm3x_div_rn_noftz_f32_slowpath) ;  /* 0x00000004000c7944 */ /* 0x001fea0003c00000 */
[----:B------:R-:W-:-:S07]  /*03c0*/  MOV R3, R11 ;  /* 0x0000000b00037202 */ /* 0x000fce0000000f00 */
.L_x_15:
[----:B------:R-:W-:Y:S05]  /*03d0*/  BSYNC.RECONVERGENT B1 ;  /* 0x0000000000017941 */ /* 0x000fea0003800200 */
.L_x_14:
        /* <DEDUP_REMOVED lines=14> */
.L_x_17:
[----:B------:R-:W-:Y:S05]  /*04c0*/  BSYNC.RECONVERGENT B1 ;  /* 0x0000000000017941 */ /* 0x000fea0003800200 */
.L_x_16:
        /* <DEDUP_REMOVED lines=14> */
[----:B------:R-:W-:-:S07]  /*05b0*/  IMAD.MOV.U32 R3, RZ, RZ, R11 ;  /* 0x000000ffff037224 */ /* 0x000fce00078e000b */
.L_x_19:
[----:B------:R-:W-:Y:S05]  /*05c0*/  BSYNC.RECONVERGENT B1 ;  /* 0x0000000000017941 */ /* 0x000fea0003800200 */
.L_x_18:
[----:B------:R1:W-:Y:S01]  /*05d0*/  STG.E desc[UR4][R4.64+0x4], R3 ;  /* 0x0000040304007986 */ /* 0x0003e2000c101904 */
[----:B------:R-:W-:Y:S01]  /*05e0*/  IADD3 R15, PT, PT, R15, 0x4, RZ ;  /* 0x000000040f0f7810 */ /* 0x000fe20007ffe0ff */
[----:B------:R-:W-:Y:S06]  /*05f0*/  @P2 BRA `(.L_x_20) ;  /* 0xfffffff800f82947 */ /* 0x000fec000383ffff */
.L_x_11:
[----:B------:R-:W-:Y:S05]  /*0600*/  BSYNC.RECONVERGENT B0 ;  /* 0x0000000000007941 */ /* 0x000fea0003800200 */
.L_x_10:
[----:B------:R-:W-:-:S13]  /*0610*/  ISETP.NE.AND P0, PT, R8, RZ, PT ;  /* 0x000000ff0800720c */ /* 0x000fda0003f05270 */
[----:B------:R-:W-:Y:S05]  /*0620*/  @!P0 EXIT ;  /* 0x000000000000894d */ /* 0x000fea0003800000 */
[----:B-1----:R-:W1:Y:S01]  /*0630*/  LDC.64 R2, c[0x0][0x388] ;  /* 0x0000e200ff027b82 */ /* 0x002e620000000a00 */
[----:B------:R-:W-:-:S07]  /*0640*/  IMAD.MOV R8, RZ, RZ, -R8 ;  /* 0x000000ffff087224 */ /* 0x000fce00078e0a08 */
[----:B------:R-:W2:Y:S08]  /*0650*/  LDC R14, c[0x0][0x394] ;  /* 0x0000e500ff0e7b82 */ /* 0x000eb00000000800 */
[----:B------:R-:W3:Y:S01]  /*0660*/  LDC.64 R4, c[0x0][0x380] ;  /* 0x0000e000ff047b82 */ /* 0x000ee20000000a00 */
[----:B-1----:R-:W-:-:S04]  /*0670*/  IMAD R9, R3, R2, R9 ;  /* 0x0000000203097224 */ /* 0x002fc800078e0209 */
[----:B------:R-:W-:-:S07]  /*0680*/  IMAD.IADD R9, R10, 0x1, R9 ;  /* 0x000000010a097824 */ /* 0x000fce00078e0209 */
.L_x_23:
[----:B-1-3--:R-:W-:-:S05]  /*0690*/  IMAD.WIDE R6, R9, 0x4, R4 ;  /* 0x0000000409067825 */ /* 0x00afca00078e0204 */
[----:B------:R-:W3:Y:S01]  /*06a0*/  LDG.E R11, desc[UR4][R6.64] ;  /* 0x00000004060b7981 */ /* 0x000ee2000c1e1900 */
[----:B--2---:R-:W1:Y:S01]  /*06b0*/  MUFU.RCP R3, R14 ;  /* 0x0000000e00037308 */ /* 0x004e620000001000 */
[----:B------:R-:W-:Y:S01]  /*06c0*/  IADD3 R8, PT, PT, R8, 0x1, RZ ;  /* 0x0000000108087810 */ /* 0x000fe20007ffe0ff */
[----:B------:R-:W-:Y:S03]  /*06d0*/  BSSY.RECONVERGENT B0, `(.L_x_21) ;  /* 0x000000d000007945 */ /* 0x000fe60003800200 */
[----:B------:R-:W-:Y:S01]  /*06e0*/  ISETP.NE.AND P2, PT, R8, RZ, PT ;  /* 0x000000ff0800720c */ /* 0x000fe20003f45270 */
[----:B-1----:R-:W-:-:S04]  /*06f0*/  FFMA R2, R3, -R14, 1 ;  /* 0x3f80000003027423 */ /* 0x002fc8000000080e */
[----:B------:R-:W-:Y:S01]  /*0700*/  FFMA R2, R3, R2, R3 ;  /* 0x0000000203027223 */ /* 0x000fe20000000003 */
[----:B---3--:R-:W1:Y:S03]  /*0710*/  FCHK P0, R11, R14 ;  /* 0x0000000e0b007302 */ /* 0x008e660000000000 */
[----:B------:R-:W-:-:S04]  /*0720*/  FFMA R3, R2, R11, RZ ;  /* 0x0000000b02037223 */ /* 0x000fc800000000ff */
[----:B------:R-:W-:-:S04]  /*0730*/  FFMA R10, R3, -R14, R11 ;  /* 0x8000000e030a7223 */ /* 0x000fc8000000000b */
[----:B------:R-:W-:Y:S01]  /*0740*/  FFMA R3, R2, R10, R3 ;  /* 0x0000000a02037223 */ /* 0x000fe20000000003 */
[----:B-1----:R-:W-:Y:S06]  /*0750*/  @!P0 BRA `(.L_x_22) ;  /* 0x0000000000108947 */ /* 0x002fec0003800000 */
[----:B------:R-:W-:Y:S01]  /*0760*/  IMAD.MOV.U32 R3, RZ, RZ, R11 ;  /* 0x000000ffff037224 */ /* 0x000fe200078e000b */
[----:B------:R-:W-:-:S07]  /*0770*/  MOV R13, 0x790 ;  /* 0x00000790000d7802 */ /* 0x000fce0000000f00 */
[----:B0-----:R-:W-:Y:S05]  /*0780*/  CALL.REL.NOINC `($__internal_0_$__cuda_sm3x_div_rn_noftz_f32_slowpath) ;  /* 0x0000000000187944 */ /* 0x001fea0003c00000 */
[----:B------:R-:W-:-:S07]  /*0790*/  IMAD.MOV.U32 R3, RZ, RZ, R11 ;  /* 0x000000ffff037224 */ /* 0x000fce00078e000b */
.L_x_22:
[----:B------:R-:W-:Y:S05]  /*07a0*/  BSYNC.RECONVERGENT B0 ;  /* 0x0000000000007941 */ /* 0x000fea0003800200 */
.L_x_21:
[----:B------:R1:W-:Y:S01]  /*07b0*/  STG.E desc[UR4][R6.64], R3 ;  /* 0x0000000306007986 */ /* 0x0003e2000c101904 */
[----:B------:R-:W-:Y:S01]  /*07c0*/  IADD3 R9, PT, PT, R9, 0x1, RZ ;  /* 0x0000000109097810 */ /* 0x000fe20007ffe0ff */
[----:B------:R-:W-:Y:S06]  /*07d0*/  @P2 BRA `(.L_x_23) ;  /* 0xfffffffc00ac2947 */ /* 0x000fec000383ffff */
[----:B------:R-:W-:Y:S05]  /*07e0*/  EXIT ;  /* 0x000000000000794d */ /* 0x000fea0003800000 */
        .weak           $__internal_0_$__cuda_sm3x_div_rn_noftz_f32_slowpath
        .type           $__internal_0_$__cuda_sm3x_div_rn_noftz_f32_slowpath,@function
        .size           $__internal_0_$__cuda_sm3x_div_rn_noftz_f32_slowpath,(.L_x_36 - $__internal_0_$__cuda_sm3x_div_rn_noftz_f32_slowpath)
$__internal_0_$__cuda_sm3x_div_rn_noftz_f32_slowpath:
[----:B------:R-:W-:Y:S01]  /*07f0*/  SHF.R.U32.HI R12, RZ, 0x17, R0 ;  /* 0x00000017ff0c7819 */ /* 0x000fe20000011600 */
[----:B------:R-:W-:Y:S01]  /*0800*/  BSSY.RECONVERGENT B2, `(.L_x_24) ;  /* 0x0000063000027945 */ /* 0x000fe20003800200 */
[----:B------:R-:W-:Y:S02]  /*0810*/  SHF.R.U32.HI R17, RZ, 0x17, R3 ;  /* 0x00000017ff117819 */ /* 0x000fe40000011603 */
[----:B------:R-:W-:Y:S02]  /*0820*/  LOP3.LUT R12, R12, 0xff, RZ, 0xc0, !PT ;  /* 0x000000ff0c0c7812 */ /* 0x000fe400078ec0ff */
[----:B------:R-:W-:Y:S02]  /*0830*/  LOP3.LUT R17, R17, 0xff, RZ, 0xc0, !PT ;  /* 0x000000ff11117812 */ /* 0x000fe400078ec0ff */
[----:B------:R-:W-:Y:S01]  /*0840*/  MOV R2, R0 ;  /* 0x0000000000027202 */ /* 0x000fe20000000f00 */
[----:B------:R-:W-:Y:S02]  /*0850*/  VIADD R18, R12, 0xffffffff ;  /* 0xffffffff0c127836 */ /* 0x000fe40000000000 */
[----:B------:R-:W-:-:S03]  /*0860*/  VIADD R19, R17, 0xffffffff ;  /* 0xffffffff11137836 */ /* 0x000fc60000000000 */
[----:B------:R-:W-:-:S04]  /*0870*/  ISETP.GT.U32.AND P0, PT, R18, 0xfd, PT ;  /* 0x000000fd1200780c */ /* 0x000fc80003f04070 */
[----:B------:R-:W-:-:S13]  /*0880*/  ISETP.GT.U32.OR P0, PT, R19, 0xfd, P0 ;  /* 0x000000fd1300780c */ /* 0x000fda0000704470 */
[----:B------:R-:W-:Y:S01]  /*0890*/  @!P0 IMAD.MOV.U32 R11, RZ, RZ, RZ ;  /* 0x000000ffff0b8224 */ /* 0x000fe200078e00ff */
[----:B------:R-:W-:Y:S06]  /*08a0*/  @!P0 BRA `(.L_x_25) ;  /* 0x00000000005c8947 */ /* 0x000fec0003800000 */
[----:B------:R-:W-:Y:S02]  /*08b0*/  FSETP.GTU.FTZ.AND P0, PT, |R3|, +INF , PT ;  /* 0x7f8000000300780b */ /* 0x000fe40003f1c200 */
[----:B------:R-:W-:-:S04]  /*08c0*/  FSETP.GTU.FTZ.AND P1, PT, |R0|, +INF , PT ;  /* 0x7f8000000000780b */ /* 0x000fc80003f3c200 */
[----:B------:R-:W-:-:S13]  /*08d0*/  PLOP3.LUT P0, PT, P0, P1, PT, 0xf8, 0x8f ;  /* 0x00000000008f781c */ /* 0x000fda0000703f70 */
[----:B------:R-:W-:Y:S05]  /*08e0*/  @P0 BRA `(.L_x_26) ;  /* 0x00000004004c0947 */ /* 0x000fea0003800000 */
[----:B------:R-:W-:-:S13]  /*08f0*/  LOP3.LUT P0, RZ, R2, 0x7fffffff, R3, 0xc8, !PT ;  /* 0x7fffffff02ff7812 */ /* 0x000fda000780c803 */
[----:B------:R-:W-:Y:S05]  /*0900*/  @!P0 BRA `(.L_x_27) ;  /* 0x00000004003c8947 */ /* 0x000fea0003800000 */
[C---:B------:R-:W-:Y:S02]  /*0910*/  FSETP.NEU.FTZ.AND P3, PT, |R3|.reuse, +INF , PT ;  /* 0x7f8000000300780b */ /* 0x040fe40003f7d200 */
[----:B------:R-:W-:Y:S02]  /*0920*/  FSETP.NEU.FTZ.AND P1, PT, |R0|, +INF , PT ;  /* 0x7f8000000000780b */ /* 0x000fe40003f3d200 */
[----:B------:R-:W-:-:S11]  /*0930*/  FSETP.NEU.FTZ.AND P0, PT, |R3|, +INF , PT ;  /* 0x7f8000000300780b */ /* 0x000fd60003f1d200 */
[----:B------:R-:W-:Y:S05]  /*0940*/  @!P1 BRA !P3, `(.L_x_27) ;  /* 0x00000004002c9947 */ /* 0x000fea0005800000 */
[----:B------:R-:W-:-:S04]  /*0950*/  LOP3.LUT P3, RZ, R3, 0x7fffffff, RZ, 0xc0, !PT ;  /* 0x7fffffff03ff7812 */ /* 0x000fc8000786c0ff */
[----:B------:R-:W-:-:S13]  /*0960*/  PLOP3.LUT P1, PT, P1, P3, PT, 0x2f, 0xf2 ;  /* 0x0000000000f2781c */ /* 0x000fda0000f26577 */
[----:B------:R-:W-:Y:S05]  /*0970*/  @P1 BRA `(.L_x_28) ;  /* 0x0000000400181947 */ /* 0x000fea0003800000 */
[----:B------:R-:W-:-:S04]  /*0980*/  LOP3.LUT P1, RZ, R2, 0x7fffffff, RZ, 0xc0, !PT ;  /* 0x7fffffff02ff7812 */ /* 0x000fc8000782c0ff */
[----:B------:R-:W-:-:S13]  /*0990*/  PLOP3.LUT P0, PT, P0, P1, PT, 0x2f, 0xf2 ;  /* 0x0000000000f2781c */ /* 0x000fda0000702577 */
[----:B------:R-:W-:Y:S05]  /*09a0*/  @P0 BRA `(.L_x_29) ;  /* 0x0000000400000947 */ /* 0x000fea0003800000 */
[----:B------:R-:W-:Y:S02]  /*09b0*/  ISETP.GE.AND P0, PT, R19, RZ, PT ;  /* 0x000000ff1300720c */ /* 0x000fe40003f06270 */
[----:B------:R-:W-:-:S11]  /*09c0*/  ISETP.GE.AND P1, PT, R18, RZ, PT ;  /* 0x000000ff1200720c */ /* 0x000fd60003f26270 */
[----:B------:R-:W-:Y:S01]  /*09d0*/  @P0 IMAD.MOV.U32 R11, RZ, RZ, RZ ;  /* 0x000000ffff0b0224 */ /* 0x000fe200078e00ff */
[----:B------:R-:W-:Y:S01]  /*09e0*/  @!P0 MOV R11, 0xffffffc0 ;  /* 0xffffffc0000b8802 */ /* 0x000fe20000000f00 */
[----:B------:R-:W-:Y:S01]  /*09f0*/  @!P0 FFMA R3, R3, 1.84467440737095516160e+19, RZ ;  /* 0x5f80000003038823 */ /* 0x000fe200000000ff */
[----:B------:R-:W-:-:S03]  /*0a00*/  @!P1 FFMA R2, R0, 1.84467440737095516160e+19, RZ ;  /* 0x5f80000000029823 */ /* 0x000fc600000000ff */
[----:B------:R-:W-:-:S07]  /*0a10*/  @!P1 VIADD R11, R11, 0x40 ;  /* 0x000000400b0b9836 */ /* 0x000fce0000000000 */
.L_x_25:
[----:B------:R-:W-:Y:S01]  /*0a20*/  LEA R19, R12, 0xc0800000, 0x17 ;  /* 0xc08000000c137811 */ /* 0x000fe200078eb8ff */
[----:B------:R-:W-:Y:S01]  /*0a30*/  BSSY.RECONVERGENT B3, `(.L_x_30) ;  /* 0x0000036000037945 */ /* 0x000fe20003800200 */
[----:B------:R-:W-:-:S03]  /*0a40*/  IADD3 R17, PT, PT, R17, -0x7f, RZ ;  /* 0xffffff8111117810 */ /* 0x000fc60007ffe0ff */
[----:B------:R-:W-:Y:S02]  /*0a50*/  IMAD.IADD R20, R2, 0x1, -R19 ;  /* 0x0000000102147824 */ /* 0x000fe400078e0a13 */
[C---:B------:R-:W-:Y:S02]  /*0a60*/  IMAD R2, R17.reuse, -0x800000, R3 ;  /* 0xff80000011027824 */ /* 0x040fe400078e0203 */
[----:B------:R0:W1:Y:S01]  /*0a70*/  MUFU.RCP R18, R20 ;  /* 0x0000001400127308 */ /* 0x0000620000001000 */
[----:B------:R-:W-:Y:S01]  /*0a80*/  FADD.FTZ R19, -R20, -RZ ;  /* 0x800000ff14137221 */ /* 0x000fe20000010100 */
[----:B0-----:R-:W-:-:S05]  /*0a90*/  IADD3 R20, PT, PT, R17, 0x7f, -R12 ;  /* 0x0000007f11147810 */ /* 0x001fca0007ffe80c */
[----:B------:R-:W-:Y:S02]  /*0aa0*/  IMAD.IADD R20, R20, 0x1, R11 ;  /* 0x0000000114147824 */ /* 0x000fe400078e020b */
[----:B-1----:R-:W-:-:S04]  /*0ab0*/  FFMA R21, R18, R19, 1 ;  /* 0x3f80000012157423 */ /* 0x002fc80000000013 */
[----:B------:R-:W-:-:S04]  /*0ac0*/  FFMA R3, R18, R21, R18 ;  /* 0x0000001512037223 */ /* 0x000fc80000000012 */
[----:B------:R-:W-:-:S04]  /*0ad0*/  FFMA R18, R2, R3, RZ ;  /* 0x0000000302127223 */ /* 0x000fc800000000ff */
[----:B------:R-:W-:-:S04]  /*0ae0*/  FFMA R21, R19, R18, R2 ;  /* 0x0000001213157223 */ /* 0x000fc80000000002 */
[----:B------:R-:W-:-:S04]  /*0af0*/  FFMA R18, R3, R21, R18 ;  /* 0x0000001503127223 */ /* 0x000fc80000000012 */
[----:B------:R-:W-:-:S04]  /*0b00*/  FFMA R19, R19, R18, R2 ;  /* 0x0000001213137223 */ /* 0x000fc80000000002 */
[----:B------:R-:W-:-:S05]  /*0b10*/  FFMA R2, R3, R19, R18 ;  /* 0x0000001303027223 */ /* 0x000fca0000000012 */
[----:B------:R-:W-:-:S04]  /*0b20*/  SHF.R.U32.HI R12, RZ, 0x17, R2 ;  /* 0x00000017ff0c7819 */ /* 0x000fc80000011602 */
[----:B------:R-:W-:-:S05]  /*0b30*/  LOP3.LUT R11, R12, 0xff, RZ, 0xc0, !PT ;  /* 0x000000ff0c0b7812 */ /* 0x000fca00078ec0ff */
[----:B------:R-:W-:-:S05]  /*0b40*/  IMAD.IADD R11, R11, 0x1, R20 ;  /* 0x000000010b0b7824 */ /* 0x000fca00078e0214 */
[----:B------:R-:W-:-:S04]  /*0b50*/  IADD3 R12, PT, PT, R11, -0x1, RZ ;  /* 0xffffffff0b0c7810 */ /* 0x000fc80007ffe0ff */
[----:B------:R-:W-:-:S13]  /*0b60*/  ISETP.GE.U32.AND P0, PT, R12, 0xfe, PT ;  /* 0x000000fe0c00780c */ /* 0x000fda0003f06070 */
[----:B------:R-:W-:Y:S05]  /*0b70*/  @!P0 BRA `(.L_x_31) ;  /* 0x0000000000808947 */ /* 0x000fea0003800000 */
[----:B------:R-:W-:-:S13]  /*0b80*/  ISETP.GT.AND P0, PT, R11, 0xfe, PT ;  /* 0x000000fe0b00780c */ /* 0x000fda0003f04270 */
[----:B------:R-:W-:Y:S05]  /*0b90*/  @P0 BRA `(.L_x_32) ;  /* 0x00000000006c0947 */ /* 0x000fea0003800000 */
[----:B------:R-:W-:-:S13]  /*0ba0*/  ISETP.GE.AND P0, PT, R11, 0x1, PT ;  /* 0x000000010b00780c */ /* 0x000fda0003f06270 */
[----:B------:R-:W-:Y:S05]  /*0bb0*/  @P0 BRA `(.L_x_33) ;  /* 0x0000000000740947 */ /* 0x000fea0003800000 */
[----:B------:R-:W-:Y:S02]  /*0bc0*/  ISETP.GE.AND P0, PT, R11, -0x18, PT ;  /* 0xffffffe80b00780c */ /* 0x000fe40003f06270 */
[----:B------:R-:W-:-:S11]  /*0bd0*/  LOP3.LUT R2, R2, 0x80000000, RZ, 0xc0, !PT ;  /* 0x8000000002027812 */ /* 0x000fd600078ec0ff */
[----:B------:R-:W-:Y:S05]  /*0be0*/  @!P0 BRA `(.L_x_33) ;  /* 0x0000000000688947 */ /* 0x000fea0003800000 */
[-CC-:B------:R-:W-:Y:S01]  /*0bf0*/  FFMA.RZ R12, R3, R19.reuse, R18.reuse ;  /* 0x00000013030c7223 */ /* 0x180fe2000000c012 */
[C---:B------:R-:W-:Y:S02]  /*0c00*/  ISETP.NE.AND P3, PT, R11.reuse, RZ, PT ;  /* 0x000000ff0b00720c */ /* 0x040fe40003f65270 */
[----:B------:R-:W-:Y:S02]  /*0c10*/  ISETP.NE.AND P1, PT, R11, RZ, PT ;  /* 0x000000ff0b00720c */ /* 0x000fe40003f25270 */
[----:B------:R-:W-:Y:S01]  /*0c20*/  LOP3.LUT R17, R12, 0x7fffff, RZ, 0xc0, !PT ;  /* 0x007fffff0c117812 */ /* 0x000fe200078ec0ff */
[CCC-:B------:R-:W-:Y:S01]  /*0c30*/  FFMA.RP R12, R3.reuse, R19.reuse, R18.reuse ;  /* 0x00000013030c7223 */ /* 0x1c0fe20000008012 */
[----:B------:R-:W-:Y:S01]  /*0c40*/  FFMA.RM R3, R3, R19, R18 ;  /* 0x0000001303037223 */ /* 0x000fe20000004012 */
[----:B------:R-:W-:Y:S01]  /*0c50*/  VIADD R18, R11, 0x20 ;  /* 0x000000200b127836 */ /* 0x000fe20000000000 */
[----:B------:R-:W-:Y:S01]  /*0c60*/  LOP3.LUT R17, R17, 0x800000, RZ, 0xfc, !PT ;  /* 0x0080000011117812 */ /* 0x000fe200078efcff */
[----:B------:R-:W-:-:S02]  /*0c70*/  IMAD.MOV R11, RZ, RZ, -R11 ;  /* 0x000000ffff0b7224 */ /* 0x000fc400078e0a0b */
[----:B------:R-:W-:Y:S02]  /*0c80*/  FSETP.NEU.FTZ.AND P0, PT, R12, R3, PT ;  /* 0x000000030c00720b */ /* 0x000fe40003f1d000 */
[----:B------:R-:W-:Y:S02]  /*0c90*/  SHF.L.U32 R18, R17, R18, RZ ;  /* 0x0000001211127219 */ /* 0x000fe400000006ff */
[----:B------:R-:W-:Y:S02]  /*0ca0*/  SEL R12, R11, RZ, P3 ;  /* 0x000000ff0b0c7207 */ /* 0x000fe40001800000 */
[----:B------:R-:W-:Y:S02]  /*0cb0*/  ISETP.NE.AND P1, PT, R18, RZ, P1 ;  /* 0x000000ff1200720c */ /* 0x000fe40000f25270 */
[----:B------:R-:W-:Y:S02]  /*0cc0*/  SHF.R.U32.HI R12, RZ, R12, R17 ;  /* 0x0000000cff0c7219 */ /* 0x000fe40000011611 */
[----:B------:R-:W-:-:S02]  /*0cd0*/  PLOP3.LUT P0, PT, P0, P1, PT, 0xf8, 0x8f ;  /* 0x00000000008f781c */ /* 0x000fc40000703f70 */
[----:B------:R-:W-:Y:S02]  /*0ce0*/  SHF.R.U32.HI R18, RZ, 0x1, R12 ;  /* 0x00000001ff127819 */ /* 0x000fe4000001160c */
[----:B------:R-:W-:-:S04]  /*0cf0*/  SEL R3, RZ, 0x1, !P0 ;  /* 0x00000001ff037807 */ /* 0x000fc80004000000 */
[----:B------:R-:W-:-:S04]  /*0d00*/  LOP3.LUT R3, R3, 0x1, R18, 0xf8, !PT ;  /* 0x0000000103037812 */ /* 0x000fc800078ef812 */
[----:B------:R-:W-:-:S04]  /*0d10*/  LOP3.LUT R3, R3, R12, RZ, 0xc0, !PT ;  /* 0x0000000c03037212 */ /* 0x000fc800078ec0ff */
[----:B------:R-:W-:-:S04]  /*0d20*/  IADD3 R3, PT, PT, R18, R3, RZ ;  /* 0x0000000312037210 */ /* 0x000fc80007ffe0ff */
[----:B------:R-:W-:Y:S01]  /*0d30*/  LOP3.LUT R2, R3, R2, RZ, 0xfc, !PT ;  /* 0x0000000203027212 */ /* 0x000fe200078efcff */
[----:B------:R-:W-:Y:S06]  /*0d40*/  BRA `(.L_x_33) ;  /* 0x0000000000107947 */ /* 0x000fec0003800000 */
.L_x_32:
[----:B------:R-:W-:-:S04]  /*0d50*/  LOP3.LUT R2, R2, 0x80000000, RZ, 0xc0, !PT ;  /* 0x8000000002027812 */ /* 0x000fc800078ec0ff */
[----:B------:R-:W-:Y:S01]  /*0d60*/  LOP3.LUT R2, R2, 0x7f800000, RZ, 0xfc, !PT ;  /* 0x7f80000002027812 */ /* 0x000fe200078efcff */
[----:B------:R-:W-:Y:S06]  /*0d70*/  BRA `(.L_x_33) ;  /* 0x0000000000047947 */ /* 0x000fec0003800000 */
.L_x_31:
[----:B------:R-:W-:-:S07]  /*0d80*/  IMAD R2, R20, 0x800000, R2 ;  /* 0x0080000014027824 */ /* 0x000fce00078e0202 */
.L_x_33:
[----:B------:R-:W-:Y:S05]  /*0d90*/  BSYNC.RECONVERGENT B3 ;  /* 0x0000000000037941 */ /* 0x000fea0003800200 */
.L_x_30:
[----:B------:R-:W-:Y:S05]  /*0da0*/  BRA `(.L_x_34) ;  /* 0x0000000000207947 */ /* 0x000fea0003800000 */
.L_x_29:
[----:B------:R-:W-:-:S04]  /*0db0*/  LOP3.LUT R2, R2, 0x80000000, R3, 0x48, !PT ;  /* 0x8000000002027812 */ /* 0x000fc800078e4803 */
[----:B------:R-:W-:Y:S01]  /*0dc0*/  LOP3.LUT R2, R2, 0x7f800000, RZ, 0xfc, !PT ;  /* 0x7f80000002027812 */ /* 0x000fe200078efcff */
[----:B------:R-:W-:Y:S06]  /*0dd0*/  BRA `(.L_x_34) ;  /* 0x0000000000147947 */ /* 0x000fec0003800000 */
.L_x_28:
[----:B------:R-:W-:Y:S01]  /*0de0*/  LOP3.LUT R2, R2, 0x80000000, R3, 0x48, !PT ;  /* 0x8000000002027812 */ /* 0x000fe200078e4803 */
[----:B------:R-:W-:Y:S06]  /*0df0*/  BRA `(.L_x_34) ;  /* 0x00000000000c7947 */ /* 0x000fec0003800000 */
.L_x_27:
[----:B------:R-:W0:Y:S01]  /*0e00*/  MUFU.RSQ R2, -QNAN ;  /* 0xffc0000000027908 */ /* 0x000e220000001400 */
[----:B------:R-:W-:Y:S05]  /*0e10*/  BRA `(.L_x_34) ;  /* 0x0000000000047947 */ /* 0x000fea0003800000 */
.L_x_26:
[----:B------:R-:W-:-:S07]  /*0e20*/  FADD.FTZ R2, R3, R0 ;  /* 0x0000000003027221 */ /* 0x000fce0000010000 */
.L_x_34:
[----:B------:R-:W-:Y:S05]  /*0e30*/  BSYNC.RECONVERGENT B2 ;  /* 0x0000000000027941 */ /* 0x000fea0003800200 */
.L_x_24:
[----:B0-----:R-:W-:Y:S01]  /*0e40*/  IMAD.MOV.U32 R11, RZ, RZ, R2 ;  /* 0x000000ffff0b7224 */ /* 0x001fe200078e0002 */
[----:B------:R-:W-:Y:S01]  /*0e50*/  MOV R2, R13 ;  /* 0x0000000d00027202 */ /* 0x000fe20000000f00 */
[----:B------:R-:W-:-:S04]  /*0e60*/  IMAD.MOV.U32 R3, RZ, RZ, 0x0 ;  /* 0x00000000ff037424 */ /* 0x000fc800078e00ff */
[----:B------:R-:W-:Y:S05]  /*0e70*/  RET.REL.NODEC R2 `(_Z12divideRowGPUPfiiif) ;  /* 0xfffffff002607950 */ /* 0x000fea0003c3ffff */
.L_x_35:
        /* <DEDUP_REMOVED lines=16> */
.L_x_36:


//--------------------- .nv.shared.reserved.0     --------------------------
	.section	.nv.shared.reserved.0,"aw",@nobits
	.weak		__nv_reservedSMEM_offset_0_alias
	.size		__nv_reservedSMEM_offset_0_alias, 0, 64
	.other		__nv_reservedSMEM_offset_0_alias,@"STO_CUDA_RESERVED_SHARED STV_DEFAULT"
__nv_reservedSMEM_offset_0_alias:
	.zero		0
	.zero		64


//--------------------- .nv.constant0._Z16copyMatrixColumnPfPKfiiii --------------------------
	.section	.nv.constant0._Z16copyMatrixColumnPfPKfiiii,"a",@progbits
	.sectionflags	@""
	.align	4
.nv.constant0._Z16copyMatrixColumnPfPKfiiii:
	.zero		928


//--------------------- .nv.constant0._Z10doGaussGPUPfiiiiPKf --------------------------
	.section	.nv.constant0._Z10doGaussGPUPfiiiiPKf,"a",@progbits
	.sectionflags	@""
	.align	4
.nv.constant0._Z10doGaussGPUPfiiiiPKf:
	.zero		928


//--------------------- .nv.constant0._Z12divideRowGPUPfiiif --------------------------
	.section	.nv.constant0._Z12divideRowGPUPfiiif,"a",@progbits
	.sectionflags	@""
	.align	4
.nv.constant0._Z12divideRowGPUPfiiif:
	.zero		920


//--------------------- SYMBOLS --------------------------

	.type		.nv.reservedSmem.offset0,@object
	.size		.nv.reservedSmem.offset0,0x4
